	.target	sm_90a

	.elftype	@"ET_EXEC"


//--------------------- .note.nv.tkinfo           --------------------------
	.section	.note.nv.tkinfo,"",@"SHT_NOTE"
	.sectionflags	@"SHF_NOTE_NV_TKINFO"
	.tkinfo
        /*0018*/ 	.word	0x00000002
        /*0030*/ 	.string	""
        /*0030*/ 	.string	"ptxas"
        /*0030*/ 	.string	"Cuda compilation tools, release 13.0, V13.0.88"
        /*0030*/ 	.string	"Build cuda_13.0.r13.0/compiler.36424714_0"
        /*0030*/ 	.string	"-v  -suppress-debug-info  -lineinfo  -arch sm_90a "



//--------------------- .note.nv.cuinfo           --------------------------
	.section	.note.nv.cuinfo,"",@"SHT_NOTE"
	.sectionflags	@"SHF_NOTE_NV_CUINFO"
        /*0018*/ 	.short	0x0002
        /*001a*/ 	.short	0x005a
        /*001c*/ 	.short	0x0082
	.zero		2


//--------------------- .nv.info                  --------------------------
	.section	.nv.info,"",@"SHT_CUDA_INFO"
	.align	4


	//----- nvinfo : EIATTR_REGCOUNT
	.align		4
        /*0000*/ 	.byte	0x04, 0x2f
        /*0002*/ 	.short	(.L_1 - .L_0)
	.align		4
.L_0:
        /*0004*/ 	.word	index@(gluon_wgmma)
        /*0008*/ 	.word	0x0000009a


	//----- nvinfo : EIATTR_FRAME_SIZE
	.align		4
.L_1:
        /*000c*/ 	.byte	0x04, 0x11
        /*000e*/ 	.short	(.L_3 - .L_2)
	.align		4
.L_2:
        /*0010*/ 	.word	index@(gluon_wgmma)
        /*0014*/ 	.word	0x00000000


	//----- nvinfo : EIATTR_MIN_STACK_SIZE
	.align		4
.L_3:
        /*0018*/ 	.byte	0x04, 0x12
        /*001a*/ 	.short	(.L_5 - .L_4)
	.align		4
.L_4:
        /*001c*/ 	.word	index@(gluon_wgmma)
        /*0020*/ 	.word	0x00000000
.L_5:


//--------------------- .nv.compat                --------------------------
	.section	.nv.compat,"",@"SHT_CUDA_COMPAT_INFO"
	.align	4
        /*0000*/ 	.byte	0x02, 0x09, 0x01, 0x00, 0x02, 0x02, 0x04, 0x00, 0x02, 0x05, 0x05, 0x00, 0x03, 0x07, 0x01, 0x01
        /*0010*/ 	.byte	0x02, 0x03, 0x03, 0x00, 0x02, 0x06, 0x01, 0x00, 0x04, 0x0b, 0x08, 0x00, 0x00, 0x00, 0x00, 0x00
        /*0020*/ 	.byte	0x00, 0x00, 0x00, 0x00


//--------------------- .nv.info.gluon_wgmma      --------------------------
	.section	.nv.info.gluon_wgmma,"",@"SHT_CUDA_INFO"
	.sectionflags	@""
	.align	4


	//----- nvinfo : EIATTR_CUDA_API_VERSION
	.align		4
        /*0000*/ 	.byte	0x04, 0x37
        /*0002*/ 	.short	(.L_7 - .L_6)
.L_6:
        /*0004*/ 	.word	0x00000082


	//----- nvinfo : EIATTR_KPARAM_INFO
	.align		4
.L_7:
        /*0008*/ 	.byte	0x04, 0x17
        /*000a*/ 	.short	(.L_9 - .L_8)
.L_8:
        /*000c*/ 	.word	0x00000000
        /*0010*/ 	.short	0x000a
        /*0012*/ 	.short	0x0048
        /*0014*/ 	.byte	0x00, 0xf4, 0x21, 0x00


	//----- nvinfo : EIATTR_KPARAM_INFO
	.align		4
.L_9:
        /*0018*/ 	.byte	0x04, 0x17
        /*001a*/ 	.short	(.L_11 - .L_10)
.L_10:
        /*001c*/ 	.word	0x00000000
        /*0020*/ 	.short	0x0009
        /*0022*/ 	.short	0x0040
        /*0024*/ 	.byte	0x00, 0xf4, 0x21, 0x00


	//----- nvinfo : EIATTR_KPARAM_INFO
	.align		4
.L_11:
        /*0028*/ 	.byte	0x04, 0x17
        /*002a*/ 	.short	(.L_13 - .L_12)
.L_12:
        /*002c*/ 	.word	0x00000000
        /*0030*/ 	.short	0x0008
        /*0032*/ 	.short	0x0038
        /*0034*/ 	.byte	0x00, 0xf0, 0x21, 0x00


	//----- nvinfo : EIATTR_KPARAM_INFO
	.align		4
.L_13:
        /*0038*/ 	.byte	0x04, 0x17
        /*003a*/ 	.short	(.L_15 - .L_14)
.L_14:
        /*003c*/ 	.word	0x00000000
        /*0040*/ 	.short	0x0007
        /*0042*/ 	.short	0x0030
        /*0044*/ 	.byte	0x00, 0xf0, 0x21, 0x00


	//----- nvinfo : EIATTR_KPARAM_INFO
	.align		4
.L_15:
        /*0048*/ 	.byte	0x04, 0x17
        /*004a*/ 	.short	(.L_17 - .L_16)
.L_16:
        /*004c*/ 	.word	0x00000000
        /*0050*/ 	.short	0x0006
        /*0052*/ 	.short	0x0028
        /*0054*/ 	.byte	0x00, 0xf0, 0x21, 0x00


	//----- nvinfo : EIATTR_KPARAM_INFO
	.align		4
.L_17:
        /*0058*/ 	.byte	0x04, 0x17
        /*005a*/ 	.short	(.L_19 - .L_18)
.L_18:
        /*005c*/ 	.word	0x00000000
        /*0060*/ 	.short	0x0005
        /*0062*/ 	.short	0x0020
        /*0064*/ 	.byte	0x00, 0xf0, 0x11, 0x00


	//----- nvinfo : EIATTR_KPARAM_INFO
	.align		4
.L_19:
        /*0068*/ 	.byte	0x04, 0x17
        /*006a*/ 	.short	(.L_21 - .L_20)
.L_20:
        /*006c*/ 	.word	0x00000000
        /*0070*/ 	.short	0x0004
        /*0072*/ 	.short	0x001c
        /*0074*/ 	.byte	0x00, 0xf0, 0x11, 0x00


	//----- nvinfo : EIATTR_KPARAM_INFO
	.align		4
.L_21:
        /*0078*/ 	.byte	0x04, 0x17
        /*007a*/ 	.short	(.L_23 - .L_22)
.L_22:
        /*007c*/ 	.word	0x00000000
        /*0080*/ 	.short	0x0003
        /*0082*/ 	.short	0x0018
        /*0084*/ 	.byte	0x00, 0xf0, 0x11, 0x00


	//----- nvinfo : EIATTR_KPARAM_INFO
	.align		4
.L_23:
        /*0088*/ 	.byte	0x04, 0x17
        /*008a*/ 	.short	(.L_25 - .L_24)
.L_24:
        /*008c*/ 	.word	0x00000000
        /*0090*/ 	.short	0x0002
        /*0092*/ 	.short	0x0010
        /*0094*/ 	.byte	0x00, 0xf4, 0x21, 0x00


	//----- nvinfo : EIATTR_KPARAM_INFO
	.align		4
.L_25:
        /*0098*/ 	.byte	0x04, 0x17
        /*009a*/ 	.short	(.L_27 - .L_26)
.L_26:
        /*009c*/ 	.word	0x00000000
        /*00a0*/ 	.short	0x0001
        /*00a2*/ 	.short	0x0008
        /*00a4*/ 	.byte	0x00, 0xf4, 0x21, 0x00


	//----- nvinfo : EIATTR_KPARAM_INFO
	.align		4
.L_27:
        /*00a8*/ 	.byte	0x04, 0x17
        /*00aa*/ 	.short	(.L_29 - .L_28)
.L_28:
        /*00ac*/ 	.word	0x00000000
        /*00b0*/ 	.short	0x0000
        /*00b2*/ 	.short	0x0000
        /*00b4*/ 	.byte	0x00, 0xf4, 0x21, 0x00


	//----- nvinfo : EIATTR_SPARSE_MMA_MASK
	.align		4
.L_29:
        /*00b8*/ 	.byte	0x03, 0x50
        /*00ba*/ 	.short	0x0000


	//----- nvinfo : EIATTR_MAXREG_COUNT
	.align		4
        /*00bc*/ 	.byte	0x03, 0x1b
        /*00be*/ 	.short	0x00ff


	//----- nvinfo : EIATTR_NUM_BARRIERS
	.align		4
        /*00c0*/ 	.byte	0x02, 0x4c
        /*00c2*/ 	.byte	0x01
	.zero		1


	//----- nvinfo : EIATTR_MERCURY_ISA_VERSION
	.align		4
        /*00c4*/ 	.byte	0x03, 0x5f
        /*00c6*/ 	.short	0x0101


	//----- nvinfo : EIATTR_INT_WARP_WIDE_INSTR_OFFSETS
	.align		4
        /*00c8*/ 	.byte	0x04, 0x31
        /*00ca*/ 	.short	(.L_31 - .L_30)


	//   ....[0]....
.L_30:
        /*00cc*/ 	.word	0x00001300


	//   ....[1]....
        /*00d0*/ 	.word	0x00001390


	//   ....[2]....
        /*00d4*/ 	.word	0x00001d20


	//   ....[3]....
        /*00d8*/ 	.word	0x00001d30


	//   ....[4]....
        /*00dc*/ 	.word	0x00001dc0


	//   ....[5]....
        /*00e0*/ 	.word	0x00001dd0


	//   ....[6]....
        /*00e4*/ 	.word	0x000027f0


	//   ....[7]....
        /*00e8*/ 	.word	0x00002800


	//----- nvinfo : EIATTR_COOP_GROUP_MASK_REGIDS
	.align		4
.L_31:
        /*00ec*/ 	.byte	0x04, 0x29
        /*00ee*/ 	.short	(.L_33 - .L_32)


	//   ....[0]....
.L_32:
        /*00f0*/ 	.word	0xffffffff


	//   ....[1]....
        /*00f4*/ 	.word	0xffffffff


	//   ....[2]....
        /*00f8*/ 	.word	0xffffffff


	//----- nvinfo : EIATTR_COOP_GROUP_INSTR_OFFSETS
	.align		4
.L_33:
        /*00fc*/ 	.byte	0x04, 0x28
        /*00fe*/ 	.short	(.L_35 - .L_34)


	//   ....[0]....
.L_34:
        /*0100*/ 	.word	0x00000150


	//   ....[1]....
        /*0104*/ 	.word	0x00000720


	//   ....[2]....
        /*0108*/ 	.word	0x00000cd0


	//----- nvinfo : EIATTR_MBARRIER_INSTR_OFFSETS
	.align		4
.L_35:
        /*010c*/ 	.byte	0x04, 0x39
        /*010e*/ 	.short	(.L_37 - .L_36)


	//   ....[0]....
.L_36:
        /*0110*/ 	.word	0x00001450
        /*0114*/ 	.word	0x000000ff
        /*0118*/ 	.word	0x00018000
        /*011c*/ 	.short	0x0100
        /*011e*/ 	.byte	0x3a
	.zero		1


	//   ....[1]....
        /*0120*/ 	.word	0x00001ea0
        /*0124*/ 	.word	0x000000ff
        /*0128*/ 	.word	0x00018000
        /*012c*/ 	.short	0x010a
        /*012e*/ 	.byte	0x3a
	.zero		1


	//   ....[2]....
        /*0130*/ 	.word	0x000022d0
        /*0134*/ 	.word	0x000000ff
        /*0138*/ 	.word	0x00018000
        /*013c*/ 	.short	0x0108
        /*013e*/ 	.byte	0x3a
	.zero		1


	//   ....[3]....
        /*0140*/ 	.word	0x00002890
        /*0144*/ 	.word	0x000000ff
        /*0148*/ 	.word	0x00018000
        /*014c*/ 	.short	0x010a
        /*014e*/ 	.byte	0x3a
	.zero		1


	//----- nvinfo : EIATTR_NUM_MBARRIERS
	.align		4
.L_37:
        /*0150*/ 	.byte	0x03, 0x38
        /*0152*/ 	.short	0x0001


	//----- nvinfo : EIATTR_EXIT_INSTR_OFFSETS
	.align		4
        /*0154*/ 	.byte	0x04, 0x1c
        /*0156*/ 	.short	(.L_39 - .L_38)


	//   ....[0]....
.L_38:
        /*0158*/ 	.word	0x00002880


	//----- nvinfo : EIATTR_REQNTID
	.align		4
.L_39:
        /*015c*/ 	.byte	0x04, 0x10
        /*015e*/ 	.short	(.L_41 - .L_40)
.L_40:
        /*0160*/ 	.word	0x00000100
        /*0164*/ 	.word	0x00000001
        /*0168*/ 	.word	0x00000001


	//----- nvinfo : EIATTR_CRS_STACK_SIZE
	.align		4
.L_41:
        /*016c*/ 	.byte	0x04, 0x1e
        /*016e*/ 	.short	(.L_43 - .L_42)
.L_42:
        /*0170*/ 	.word	0x00000000


	//----- nvinfo : EIATTR_CBANK_PARAM_SIZE
	.align		4
.L_43:
        /*0174*/ 	.byte	0x03, 0x19
        /*0176*/ 	.short	0x0050


	//----- nvinfo : EIATTR_PARAM_CBANK
	.align		4
        /*0178*/ 	.byte	0x04, 0x0a
        /*017a*/ 	.short	(.L_45 - .L_44)
	.align		4
.L_44:
        /*017c*/ 	.word	index@(.nv.constant0.gluon_wgmma)
        /*0180*/ 	.short	0x0210
        /*0182*/ 	.short	0x0050


	//----- nvinfo : EIATTR_SW_WAR
	.align		4
.L_45:
        /*0184*/ 	.byte	0x04, 0x36
        /*0186*/ 	.short	(.L_47 - .L_46)
.L_46:
        /*0188*/ 	.word	0x00000008
.L_47:


//--------------------- .nv.callgraph             --------------------------
	.section	.nv.callgraph,"",@"SHT_CUDA_CALLGRAPH"
	.align	4
	.sectionentsize	8
	.align		4
        /*0000*/ 	.word	0x00000000
	.align		4
        /*0004*/ 	.word	0xffffffff
	.align		4
        /*0008*/ 	.word	0x00000000
	.align		4
        /*000c*/ 	.word	0xfffffffe
	.align		4
        /*0010*/ 	.word	0x00000000
	.align		4
        /*0014*/ 	.word	0xfffffffd
	.align		4
        /*0018*/ 	.word	0x00000000
	.align		4
        /*001c*/ 	.word	0xfffffffc


//--------------------- .text.gluon_wgmma         --------------------------
	.section	.text.gluon_wgmma,"ax",@progbits
	.align	128
        .global         gluon_wgmma
        .type           gluon_wgmma,@function
        .size           gluon_wgmma,(.L_x_52 - gluon_wgmma)
        .other          gluon_wgmma,@"STO_CUDA_ENTRY STV_DEFAULT"
gluon_wgmma:
.text.gluon_wgmma:
[----:B------:R-:W-:Y:S01]  /*0000*/  LDC R1, c[0x0][0x28] ;  /* 0x00000a00ff017b82 */ /* 0x000fe20000000800 */
[----:B------:R-:W1:Y:S07]  /*0010*/  S2R R0, SR_TID.X ;  /* 0x0000000000007919 */ /* 0x000e6e0000002100 */
[----:B------:R-:W2:Y:S01]  /*0020*/  S2UR UR4, SR_CgaCtaId ;  /* 0x00000000000479c3 */ /* 0x000ea20000008800 */
[----:B------:R-:W-:Y:S01]  /*0030*/  UMOV UR58, 0x400 ;  /* 0x00000400003a7882 */ /* 0x000fe20000000000 */
[----:B------:R-:W-:Y:S01]  /*0040*/  ULDC UR6, c[0x0][0xc] ;  /* 0x0000030000067ab9 */ /* 0x000fe20000000800 */
[----:B------:R-:W-:Y:S01]  /*0050*/  ULDC.64 UR52, c[0x0][0x250] ;  /* 0x0000940000347ab9 */ /* 0x000fe20000000a00 */
[----:B------:R-:W-:Y:S04]  /*0060*/  BSSY B0, `(.L_x_0) ;  /* 0x000001e000007945 */ /* 0x000fe80003800000 */
[----:B------:R-:W3:Y:S08]  /*0070*/  LDC R4, c[0x0][0x228] ;  /* 0x00008a00ff047b82 */ /* 0x000ef00000000800 */
[----:B------:R-:W4:Y:S08]  /*0080*/  LDC R15, c[0x0][0x230] ;  /* 0x00008c00ff0f7b82 */ /* 0x000f300000000800 */
[----:B------:R-:W-:Y:S01]  /*0090*/  S2UR UR54, SR_CTAID.Y ;  /* 0x00000000003679c3 */ /* 0x000fe20000002600 */
[----:B--2---:R-:W-:-:S03]  /*00a0*/  ULEA UR58, UR4, UR58, 0x18 ;  /* 0x0000003a043a7291 */ /* 0x004fc6000f8ec03f */
[----:B------:R-:W-:Y:S01]  /*00b0*/  ULDC UR4, c[0x0][0x10] ;  /* 0x0000040000047ab9 */ /* 0x000fe20000000800 */
[----:B-1----:R-:W-:-:S03]  /*00c0*/  LOP3.LUT R6, R0, 0xff, RZ, 0xc0, !PT ;  /* 0x000000ff00067812 */ /* 0x002fc600078ec0ff */
[----:B------:R-:W1:Y:S01]  /*00d0*/  S2UR UR5, SR_CTAID.Z ;  /* 0x00000000000579c3 */ /* 0x000e620000002700 */
[----:B---3--:R-:W-:Y:S01]  /*00e0*/  VIADD R4, R4, 0xffffffff ;  /* 0xffffffff04047836 */ /* 0x008fe20000000000 */
[C---:B------:R-:W-:Y:S02]  /*00f0*/  ISETP.GE.U32.AND P0, PT, R6.reuse, 0x20, PT ;  /* 0x000000200600780c */ /* 0x040fe40003f06070 */
[C---:B------:R-:W-:Y:S02]  /*0100*/  ISETP.NE.U32.AND P2, PT, R6.reuse, RZ, PT ;  /* 0x000000ff0600720c */ /* 0x040fe40003f45070 */
[----:B------:R-:W-:Y:S02]  /*0110*/  LEA R12, R6, UR58, 0x2 ;  /* 0x0000003a060c7c11 */ /* 0x000fe4000f8e10ff */
[----:B------:R-:W2:Y:S01]  /*0120*/  S2UR UR55, SR_CTAID.X ;  /* 0x00000000003779c3 */ /* 0x000ea20000002500 */
[----:B----4-:R-:W-:-:S06]  /*0130*/  VIADD R14, R15, 0xffffffff ;  /* 0xffffffff0f0e7836 */ /* 0x010fcc0000000000 */
[----:B------:R3:W-:Y:S01]  /*0140*/  @!P0 STS [R12], RZ ;  /* 0x000000ff0c008388 */ /* 0x0007e20000000800 */
[----:B------:R-:W-:-:S03]  /*0150*/  NOP ;  /* 0x0000000000007918 */ /* 0x000fc60000000000 */
[----:B------:R3:W-:Y:S01]  /*0160*/  @!P2 STS [UR58+0x24], R4 ;  /* 0x00002404ff00a988 */ /* 0x0007e2000800083a */
[----:B-1----:R-:W-:-:S03]  /*0170*/  UIMAD UR4, UR5, UR4, UR54 ;  /* 0x00000004050472a4 */ /* 0x002fc6000f8e0236 */
[----:B------:R3:W-:Y:S01]  /*0180*/  @!P2 STS [UR58+0x20], R14 ;  /* 0x0000200eff00a988 */ /* 0x0007e2000800083a */
[----:B--2---:R-:W-:-:S04]  /*0190*/  UIMAD UR4, UR4, UR6, UR55 ;  /* 0x00000006040472a4 */ /* 0x004fc8000f8e0237 */
[----:B------:R-:W-:-:S04]  /*01a0*/  UIMAD UR8, UR4, 0x180, URZ ;  /* 0x00000180040878a4 */ /* 0x000fc8000f8e023f */
[----:B------:R-:W-:-:S04]  /*01b0*/  UIADD3 UR4, UP0, UR8, UR52, URZ ;  /* 0x0000003408047290 */ /* 0x000fc8000ff1e03f */
[----:B------:R-:W-:Y:S01]  /*01c0*/  ULEA.HI.X.SX32 UR5, UR8, UR53, 0x1, UP0 ;  /* 0x0000003508057291 */ /* 0x000fe200080f0e3f */
[----:B---3--:R-:W-:Y:S11]  /*01d0*/  @P2 BRA `(.L_x_1) ;  /* 0x0000000000182947 */ /* 0x008ff60003800000 */
[----:B------:R-:W1:Y:S01]  /*01e0*/  LDS R2, [UR58+0x8] ;  /* 0x0000083aff027984 */ /* 0x000e620008000800 */
[----:B------:R-:W2:Y:S01]  /*01f0*/  LDC.64 R8, c[0x0][0x210] ;  /* 0x00008400ff087b82 */ /* 0x000ea20000000a00 */
[----:B------:R-:W-:Y:S02]  /*0200*/  IMAD.MOV.U32 R3, RZ, RZ, 0x70 ;  /* 0x00000070ff037424 */ /* 0x000fe400078e00ff */
[----:B--2---:R2:W-:Y:S03]  /*0210*/  STS.64 [UR58], R8 ;  /* 0x00000008ff007988 */ /* 0x0045e60008000a3a */
[----:B-1----:R-:W-:-:S05]  /*0220*/  LOP3.LUT R2, R2, 0x10, R3, 0xd8, !PT ;  /* 0x0000001002027812 */ /* 0x002fca00078ed803 */
[----:B------:R2:W-:Y:S02]  /*0230*/  STS [UR58+0x8], R2 ;  /* 0x00000802ff007988 */ /* 0x0005e4000800083a */
.L_x_1:
[----:B------:R-:W-:Y:S05]  /*0240*/  BSYNC B0 ;  /* 0x0000000000007941 */ /* 0x000fea0003800000 */
.L_x_0:
[----:B------:R-:W-:Y:S04]  /*0250*/  BSSY B0, `(.L_x_2) ;  /* 0x000000a000007945 */ /* 0x000fe80003800000 */
[----:B------:R-:W-:Y:S05]  /*0260*/  @P2 BRA `(.L_x_3) ;  /* 0x0000000000202947 */ /* 0x000fea0003800000 */
[----:B--2---:R-:W1:Y:S01]  /*0270*/  LDS R2, [UR58+0x34] ;  /* 0x0000343aff027984 */ /* 0x004e620008000800 */
[----:B------:R-:W-:Y:S02]  /*0280*/  IMAD.MOV.U32 R3, RZ, RZ, 0x3f000000 ;  /* 0x3f000000ff037424 */ /* 0x000fe400078e00ff */
[----:B------:R-:W-:Y:S01]  /*0290*/  @!P2 IMAD.MOV.U32 R5, RZ, RZ, 0xff ;  /* 0x000000ffff05a424 */ /* 0x000fe200078e00ff */
[----:B------:R-:W2:Y:S02]  /*02a0*/  @!P2 LDS R8, [UR58+0x38] ;  /* 0x0000383aff08a984 */ /* 0x000ea40008000800 */
[----:B-1----:R-:W-:Y:S02]  /*02b0*/  LOP3.LUT R2, R2, 0xff000000, R3, 0xb8, !PT ;  /* 0xff00000002027812 */ /* 0x002fe400078eb803 */
[----:B--2---:R-:W-:-:S03]  /*02c0*/  @!P2 LOP3.LUT R3, R8, 0xff, R5, 0xb8, !PT ;  /* 0x000000ff0803a812 */ /* 0x004fc600078eb805 */
[----:B------:R1:W-:Y:S04]  /*02d0*/  STS [UR58+0x34], R2 ;  /* 0x00003402ff007988 */ /* 0x0003e8000800083a */
[----:B------:R1:W-:Y:S02]  /*02e0*/  @!P2 STS [UR58+0x38], R3 ;  /* 0x00003803ff00a988 */ /* 0x0003e4000800083a */
.L_x_3:
[----:B------:R-:W-:Y:S05]  /*02f0*/  BSYNC B0 ;  /* 0x0000000000007941 */ /* 0x000fea0003800000 */
.L_x_2:
[----:B------:R-:W-:Y:S04]  /*0300*/  BSSY B0, `(.L_x_4) ;  /* 0x000000e000007945 */ /* 0x000fe80003800000 */
[----:B------:R-:W-:Y:S05]  /*0310*/  @P2 BRA `(.L_x_5) ;  /* 0x0000000000302947 */ /* 0x000fea0003800000 */
[----:B-1----:R-:W1:Y:S01]  /*0320*/  LDS R3, [UR58+0x34] ;  /* 0x0000343aff037984 */ /* 0x002e620008000800 */
[----:B------:R-:W3:Y:S03]  /*0330*/  LDC.64 R10, c[0x0][0x238] ;  /* 0x00008e00ff0a7b82 */ /* 0x000ee60000000a00 */
[----:B--2---:R-:W2:Y:S01]  /*0340*/  LDS R2, [UR58+0x1c] ;  /* 0x00001c3aff027984 */ /* 0x004ea20008000800 */
[C---:B---3--:R-:W-:Y:S01]  /*0350*/  SHF.L.U64.HI R8, R10.reuse, 0x1, R11 ;  /* 0x000000010a087819 */ /* 0x048fe2000001020b */
[----:B------:R-:W-:-:S03]  /*0360*/  IMAD.SHL.U32 R5, R10, 0x2, RZ ;  /* 0x000000020a057824 */ /* 0x000fc600078e00ff */
[--C-:B------:R-:W-:Y:S02]  /*0370*/  SHF.R.U32.HI R7, RZ, 0x4, R8.reuse ;  /* 0x00000004ff077819 */ /* 0x100fe40000011608 */
[----:B------:R-:W-:-:S05]  /*0380*/  SHF.R.U64 R5, R5, 0x4, R8 ;  /* 0x0000000405057819 */ /* 0x000fca0000001208 */
[----:B------:R3:W-:Y:S01]  /*0390*/  STS [UR58+0xc], R5 ;  /* 0x00000c05ff007988 */ /* 0x0007e2000800083a */
[----:B-1----:R-:W-:Y:S02]  /*03a0*/  LOP3.LUT R3, R3, 0x7, RZ, 0xb8, !PT ;  /* 0x0000000703037812 */ /* 0x002fe400078eb8ff */
[----:B--2---:R-:W-:-:S03]  /*03b0*/  LOP3.LUT R2, R2, 0xf, R7, 0xb8, !PT ;  /* 0x0000000f02027812 */ /* 0x004fc600078eb807 */
[----:B------:R3:W-:Y:S04]  /*03c0*/  STS [UR58+0x34], R3 ;  /* 0x00003403ff007988 */ /* 0x0007e8000800083a */
[----:B------:R3:W-:Y:S02]  /*03d0*/  STS [UR58+0x1c], R2 ;  /* 0x00001c02ff007988 */ /* 0x0007e4000800083a */
.L_x_5:
[----:B------:R-:W-:Y:S05]  /*03e0*/  BSYNC B0 ;  /* 0x0000000000007941 */ /* 0x000fea0003800000 */
.L_x_4:
[----:B------:R-:W-:Y:S04]  /*03f0*/  BSSY B1, `(.L_x_6) ;  /* 0x000001b000017945 */ /* 0x000fe80003800000 */
[----:B------:R-:W-:Y:S01]  /*0400*/  BSSY B0, `(.L_x_7) ;  /* 0x0000016000007945 */ /* 0x000fe20003800000 */
[----:B------:R-:W-:-:S03]  /*0410*/  IMAD.MOV.U32 R13, RZ, RZ, RZ ;  /* 0x000000ffff0d7224 */ /* 0x000fc600078e00ff */
[----:B------:R-:W-:Y:S05]  /*0420*/  @P2 BRA `(.L_x_8) ;  /* 0x0000000000202947 */ /* 0x000fea0003800000 */
[----:B-123--:R-:W1:Y:S02]  /*0430*/  LDS R2, [UR58+0x34] ;  /* 0x0000343aff027984 */ /* 0x00ee640008000800 */
[----:B-1----:R-:W-:-:S05]  /*0440*/  LOP3.LUT R2, R2, 0x38, RZ, 0xb8, !PT ;  /* 0x0000003802027812 */ /* 0x002fca00078eb8ff */
[----:B------:R1:W-:Y:S01]  /*0450*/  STS [UR58+0x34], R2 ;  /* 0x00003402ff007988 */ /* 0x0003e2000800083a */
[----:B------:R-:W-:Y:S05]  /*0460*/  @P2 BRA `(.L_x_9) ;  /* 0x0000000000202947 */ /* 0x000fea0003800000 */
[----:B-1----:R-:W1:Y:S01]  /*0470*/  LDS R2, [UR58+0x8] ;  /* 0x0000083aff027984 */ /* 0x002e620008000800 */
[----:B------:R-:W-:-:S05]  /*0480*/  IMAD.MOV.U32 R3, RZ, RZ, 0x780 ;  /* 0x00000780ff037424 */ /* 0x000fca00078e00ff */
[----:B-1----:R-:W-:-:S05]  /*0490*/  LOP3.LUT R2, R2, 0x500, R3, 0xd8, !PT ;  /* 0x0000050002027812 */ /* 0x002fca00078ed803 */
[----:B------:R4:W-:Y:S02]  /*04a0*/  STS [UR58+0x8], R2 ;  /* 0x00000802ff007988 */ /* 0x0009e4000800083a */
.L_x_8:
[----:B------:R-:W-:Y:S05]  /*04b0*/  @P2 BRA `(.L_x_10) ;  /* 0x0000000000282947 */ /* 0x000fea0003800000 */
[----:B-1234-:R-:W1:Y:S02]  /*04c0*/  LDS R2, [UR58+0x8] ;  /* 0x0000083aff027984 */ /* 0x01ee640008000800 */
[----:B-1----:R-:W-:-:S05]  /*04d0*/  LOP3.LUT R2, R2, 0x1800, RZ, 0xb8, !PT ;  /* 0x0000180002027812 */ /* 0x002fca00078eb8ff */
[----:B------:R2:W-:Y:S02]  /*04e0*/  STS [UR58+0x8], R2 ;  /* 0x00000802ff007988 */ /* 0x0005e4000800083a */
.L_x_9:
[----:B------:R-:W-:Y:S05]  /*04f0*/  @P2 BREAK B0 ;  /* 0x0000000000002942 */ /* 0x000fea0003800000 */
[----:B------:R-:W-:Y:S05]  /*0500*/  @P2 BRA `(.L_x_11) ;  /* 0x0000000000242947 */ /* 0x000fea0003800000 */
[----:B------:R-:W3:Y:S01]  /*0510*/  LDS R3, [UR58+0x8] ;  /* 0x0000083aff037984 */ /* 0x000ee20008000800 */
[----:B-12---:R-:W-:-:S05]  /*0520*/  IMAD.MOV.U32 R2, RZ, RZ, 0x6000 ;  /* 0x00006000ff027424 */ /* 0x006fca00078e00ff */
[----:B---3--:R-:W-:-:S04]  /*0530*/  LOP3.LUT R2, R3, 0x6000, R2, 0xd8, !PT ;  /* 0x0000600003027812 */ /* 0x008fc800078ed802 */
[----:B------:R-:W-:-:S05]  /*0540*/  LOP3.LUT R2, R2, 0x400000, RZ, 0xb8, !PT ;  /* 0x0040000002027812 */ /* 0x000fca00078eb8ff */
[----:B------:R5:W-:Y:S02]  /*0550*/  STS [UR58+0x8], R2 ;  /* 0x00000802ff007988 */ /* 0x000be4000800083a */
.L_x_10:
[----:B------:R-:W-:Y:S05]  /*0560*/  BSYNC B0 ;  /* 0x0000000000007941 */ /* 0x000fea0003800000 */
.L_x_7:
[----:B-12345:R-:W1:Y:S02]  /*0570*/  @!P2 LDS R2, [UR58+0x8] ;  /* 0x0000083aff02a984 */ /* 0x03ee640008000800 */
[----:B-1----:R-:W-:-:S05]  /*0580*/  @!P2 LOP3.LUT R2, R2, 0x8000, RZ, 0xb8, !PT ;  /* 0x000080000202a812 */ /* 0x002fca00078eb8ff */
[----:B------:R3:W-:Y:S02]  /*0590*/  @!P2 STS [UR58+0x8], R2 ;  /* 0x00000802ff00a988 */ /* 0x0007e4000800083a */
.L_x_11:
[----:B------:R-:W-:Y:S05]  /*05a0*/  BSYNC B1 ;  /* 0x0000000000017941 */ /* 0x000fea0003800000 */
.L_x_6:
[----:B------:R-:W-:Y:S05]  /*05b0*/  WARPSYNC.ALL ;  /* 0x0000000000007948 */ /* 0x000fea0003800000 */
[----:B------:R-:W4:Y:S02]  /*05c0*/  LDC R5, c[0x0][0x22c] ;  /* 0x00008b00ff057b82 */ /* 0x000f240000000800 */
[----:B----4-:R-:W-:Y:S01]  /*05d0*/  VIADD R5, R5, 0xffffffff ;  /* 0xffffffff05057836 */ /* 0x010fe20000000000 */
[----:B------:R-:W-:Y:S06]  /*05e0*/  @P0 BRA `(.L_x_12) ;  /* 0x0000000000280947 */ /* 0x000fec0003800000 */
[----:B-123--:R-:W1:Y:S01]  /*05f0*/  S2R R2, SR_LANEID ;  /* 0x0000000000027919 */ /* 0x00ee620000000000 */
[----:B------:R-:W-:Y:S05]  /*0600*/  WARPSYNC.ALL ;  /* 0x0000000000007948 */ /* 0x000fea0003800000 */
[----:B-1----:R-:W-:-:S05]  /*0610*/  IMAD.SHL.U32 R7, R2, 0x4, RZ ;  /* 0x0000000402077824 */ /* 0x002fca00078e00ff */
[----:B------:R-:W1:Y:S01]  /*0620*/  LDS R9, [R7+UR58] ;  /* 0x0000003a07097984 */ /* 0x000e620008000800 */
[----:B------:R-:W-:-:S05]  /*0630*/  IADD3 R2, P1, R7, UR4, RZ ;  /* 0x0000000407027c10 */ /* 0x000fca000ff3e0ff */
[----:B------:R-:W-:-:S05]  /*0640*/  IMAD.X R3, RZ, RZ, UR5, P1 ;  /* 0x00000005ff037e24 */ /* 0x000fca00088e06ff */
[----:B-1----:R4:W5:Y:S01]  /*0650*/  ATOMG.E.EXCH.STRONG.GPU PT, RZ, [R2], R9 ;  /* 0x0000000902ff73a8 */ /* 0x00296200041ee100 */
[----:B------:R-:W-:-:S04]  /*0660*/  DEPBAR {5,4,3,2,1,0} ;  /* 0x0000003f0000791a */ /* 0x000fc80000000000 */
[----:B------:R4:W-:Y:S01]  /*0670*/  UTMACCTL.IV [UR4] ;  /* 0x00000000040079b9 */ /* 0x0009e20008000000 */
[----:B------:R-:W-:Y:S01]  /*0680*/  NOP ;  /* 0x0000000000007918 */ /* 0x000fe20000000000 */
.L_x_12:
[----:B------:R-:W-:Y:S05]  /*0690*/  @P0 BRA `(.L_x_13) ;  /* 0x00000000000c0947 */ /* 0x000fea0003800000 */
[----:B------:R0:W-:Y:S01]  /*06a0*/  UTMACMDFLUSH ;  /* 0x00000000000079b7 */ /* 0x0001e20000000000 */
[----:B------:R-:W-:Y:S05]  /*06b0*/  @P0 BRA `(.L_x_13) ;  /* 0x0000000000040947 */ /* 0x000fea0003800000 */
[----:B------:R-:W-:-:S04]  /*06c0*/  DEPBAR.LE SB0, 0x0 ;  /* 0x000080000000791a */ /* 0x000fc80000000000 */
.L_x_13:
[----:B------:R-:W-:Y:S05]  /*06d0*/  WARPSYNC.ALL ;  /* 0x0000000000007948 */ /* 0x000fea0003800000 */
[----:B-----5:R-:W-:Y:S06]  /*06e0*/  BAR.SYNC.DEFER_BLOCKING 0x0 ;  /* 0x0000000000007b1d */ /* 0x020fec0000010000 */
[----:B------:R-:W-:Y:S02]  /*06f0*/  BSSY B1, `(.L_x_14) ;  /* 0x000000b000017945 */ /* 0x000fe40003800000 */
[----:B------:R-:W-:Y:S06]  /*0700*/  BAR.SYNC.DEFER_BLOCKING 0x0 ;  /* 0x0000000000007b1d */ /* 0x000fec0000010000 */
[----:B------:R5:W-:Y:S01]  /*0710*/  @!P0 STS [R12], RZ ;  /* 0x000000ff0c008388 */ /* 0x000be20000000800 */
[----:B------:R-:W-:Y:S01]  /*0720*/  NOP ;  /* 0x0000000000007918 */ /* 0x000fe20000000000 */
[----:B------:R-:W-:Y:S05]  /*0730*/  @P2 BRA `(.L_x_15) ;  /* 0x0000000000182947 */ /* 0x000fea0003800000 */
[----:B-1234-:R-:W1:Y:S01]  /*0740*/  LDS R2, [UR58+0x8] ;  /* 0x0000083aff027984 */ /* 0x01ee620008000800 */
[----:B------:R-:W2:Y:S01]  /*0750*/  LDC.64 R8, c[0x0][0x218] ;  /* 0x00008600ff087b82 */ /* 0x000ea20000000a00 */
[----:B------:R-:W-:Y:S02]  /*0760*/  IMAD.MOV.U32 R3, RZ, RZ, 0x70 ;  /* 0x00000070ff037424 */ /* 0x000fe400078e00ff */
[----:B--2---:R2:W-:Y:S03]  /*0770*/  STS.64 [UR58], R8 ;  /* 0x00000008ff007988 */ /* 0x0045e60008000a3a */
[----:B-1----:R-:W-:-:S05]  /*0780*/  LOP3.LUT R2, R2, 0x10, R3, 0xd8, !PT ;  /* 0x0000001002027812 */ /* 0x002fca00078ed803 */
[----:B------:R2:W-:Y:S02]  /*0790*/  STS [UR58+0x8], R2 ;  /* 0x00000802ff007988 */ /* 0x0005e4000800083a */
.L_x_15:
[----:B----4-:R-:W-:Y:S05]  /*07a0*/  BSYNC B1 ;  /* 0x0000000000017941 */ /* 0x010fea0003800000 */
.L_x_14:
[----:B------:R-:W-:Y:S04]  /*07b0*/  BSSY B1, `(.L_x_16) ;  /* 0x000000a000017945 */ /* 0x000fe80003800000 */
[----:B------:R-:W-:Y:S05]  /*07c0*/  @P2 BRA `(.L_x_17) ;  /* 0x0000000000202947 */ /* 0x000fea0003800000 */
[----:B-123--:R-:W1:Y:S01]  /*07d0*/  LDS R2, [UR58+0x34] ;  /* 0x0000343aff027984 */ /* 0x00ee620008000800 */
[----:B------:R-:W-:Y:S02]  /*07e0*/  IMAD.MOV.U32 R7, RZ, RZ, 0x3f000000 ;  /* 0x3f000000ff077424 */ /* 0x000fe400078e00ff */
[----:B------:R-:W-:Y:S01]  /*07f0*/  @!P2 IMAD.MOV.U32 R3, RZ, RZ, 0x7f ;  /* 0x0000007fff03a424 */ /* 0x000fe200078e00ff */
[----:B------:R-:W2:Y:S02]  /*0800*/  @!P2 LDS R8, [UR58+0x38] ;  /* 0x0000383aff08a984 */ /* 0x000ea40008000800 */
[----:B-1----:R-:W-:Y:S02]  /*0810*/  LOP3.LUT R2, R2, 0xff000000, R7, 0xb8, !PT ;  /* 0xff00000002027812 */ /* 0x002fe400078eb807 */
[----:B--2---:R-:W-:-:S03]  /*0820*/  @!P2 LOP3.LUT R3, R8, 0xff, R3, 0xb8, !PT ;  /* 0x000000ff0803a812 */ /* 0x004fc600078eb803 */
[----:B------:R4:W-:Y:S04]  /*0830*/  STS [UR58+0x34], R2 ;  /* 0x00003402ff007988 */ /* 0x0009e8000800083a */
[----:B------:R4:W-:Y:S02]  /*0840*/  @!P2 STS [UR58+0x38], R3 ;  /* 0x00003803ff00a988 */ /* 0x0009e4000800083a */
.L_x_17:
[----:B------:R-:W-:Y:S05]  /*0850*/  BSYNC B1 ;  /* 0x0000000000017941 */ /* 0x000fea0003800000 */
.L_x_16:
[----:B------:R-:W-:Y:S04]  /*0860*/  BSSY B1, `(.L_x_18) ;  /* 0x0000004000017945 */ /* 0x000fe80003800000 */
[----:B------:R-:W-:Y:S05]  /*0870*/  @P2 BRA `(.L_x_19) ;  /* 0x0000000000082947 */ /* 0x000fea0003800000 */
[----:B------:R1:W-:Y:S04]  /*0880*/  STS [UR58+0x24], R14 ;  /* 0x0000240eff007988 */ /* 0x0003e8000800083a */
[----:B------:R1:W-:Y:S02]  /*0890*/  STS [UR58+0x20], R5 ;  /* 0x00002005ff007988 */ /* 0x0003e4000800083a */
.L_x_19:
[----:B------:R-:W-:Y:S05]  /*08a0*/  BSYNC B1 ;  /* 0x0000000000017941 */ /* 0x000fea0003800000 */
.L_x_18:
[----:B------:R-:W-:Y:S04]  /*08b0*/  BSSY B1, `(.L_x_20) ;  /* 0x000000e000017945 */ /* 0x000fe80003800000 */
[----:B------:R-:W-:Y:S05]  /*08c0*/  @P2 BRA `(.L_x_21) ;  /* 0x0000000000302947 */ /* 0x000fea0003800000 */
[----:B----4-:R-:W4:Y:S01]  /*08d0*/  LDS R3, [UR58+0x34] ;  /* 0x0000343aff037984 */ /* 0x010f220008000800 */
[----:B------:R-:W4:Y:S03]  /*08e0*/  LDC.64 R10, c[0x0][0x240] ;  /* 0x00009000ff0a7b82 */ /* 0x000f260000000a00 */
[----:B-123--:R-:W1:Y:S01]  /*08f0*/  LDS R2, [UR58+0x1c] ;  /* 0x00001c3aff027984 */ /* 0x00ee620008000800 */
[C---:B----4-:R-:W-:Y:S01]  /*0900*/  SHF.L.U64.HI R8, R10.reuse, 0x1, R11 ;  /* 0x000000010a087819 */ /* 0x050fe2000001020b */
[----:B------:R-:W-:-:S03]  /*0910*/  IMAD.SHL.U32 R7, R10, 0x2, RZ ;  /* 0x000000020a077824 */ /* 0x000fc600078e00ff */
[--C-:B------:R-:W-:Y:S02]  /*0920*/  SHF.R.U32.HI R9, RZ, 0x4, R8.reuse ;  /* 0x00000004ff097819 */ /* 0x100fe40000011608 */
[----:B------:R-:W-:-:S05]  /*0930*/  SHF.R.U64 R7, R7, 0x4, R8 ;  /* 0x0000000407077819 */ /* 0x000fca0000001208 */
[----:B------:R2:W-:Y:S01]  /*0940*/  STS [UR58+0xc], R7 ;  /* 0x00000c07ff007988 */ /* 0x0005e2000800083a */
[----:B------:R-:W-:Y:S02]  /*0950*/  LOP3.LUT R3, R3, 0x7, RZ, 0xb8, !PT ;  /* 0x0000000703037812 */ /* 0x000fe400078eb8ff */
[----:B-1----:R-:W-:-:S03]  /*0960*/  LOP3.LUT R2, R2, 0xf, R9, 0xb8, !PT ;  /* 0x0000000f02027812 */ /* 0x002fc600078eb809 */
[----:B------:R2:W-:Y:S04]  /*0970*/  STS [UR58+0x34], R3 ;  /* 0x00003403ff007988 */ /* 0x0005e8000800083a */
[----:B------:R2:W-:Y:S02]  /*0980*/  STS [UR58+0x1c], R2 ;  /* 0x00001c02ff007988 */ /* 0x0005e4000800083a */
.L_x_21:
[----:B------:R-:W-:Y:S05]  /*0990*/  BSYNC B1 ;  /* 0x0000000000017941 */ /* 0x000fea0003800000 */
.L_x_20:
[----:B------:R-:W-:Y:S04]  /*09a0*/  BSSY B2, `(.L_x_22) ;  /* 0x000001a000027945 */ /* 0x000fe80003800000 */
[----:B------:R-:W-:Y:S04]  /*09b0*/  BSSY B1, `(.L_x_23) ;  /* 0x0000015000017945 */ /* 0x000fe80003800000 */
[----:B------:R-:W-:Y:S05]  /*09c0*/  @P2 BRA `(.L_x_24) ;  /* 0x0000000000202947 */ /* 0x000fea0003800000 */
[----:B-1234-:R-:W1:Y:S02]  /*09d0*/  LDS R2, [UR58+0x34] ;  /* 0x0000343aff027984 */ /* 0x01ee640008000800 */
[----:B-1----:R-:W-:-:S05]  /*09e0*/  LOP3.LUT R2, R2, 0x38, RZ, 0xb8, !PT ;  /* 0x0000003802027812 */ /* 0x002fca00078eb8ff */
[----:B------:R1:W-:Y:S01]  /*09f0*/  STS [UR58+0x34], R2 ;  /* 0x00003402ff007988 */ /* 0x0003e2000800083a */
[----:B------:R-:W-:Y:S05]  /*0a00*/  @P2 BRA `(.L_x_25) ;  /* 0x0000000000202947 */ /* 0x000fea0003800000 */
[----:B-1----:R-:W1:Y:S01]  /*0a10*/  LDS R2, [UR58+0x8] ;  /* 0x0000083aff027984 */ /* 0x002e620008000800 */
[----:B------:R-:W-:-:S05]  /*0a20*/  IMAD.MOV.U32 R3, RZ, RZ, 0x780 ;  /* 0x00000780ff037424 */ /* 0x000fca00078e00ff */
[----:B-1----:R-:W-:-:S05]  /*0a30*/  LOP3.LUT R2, R2, 0x500, R3, 0xd8, !PT ;  /* 0x0000050002027812 */ /* 0x002fca00078ed803 */
[----:B------:R1:W-:Y:S02]  /*0a40*/  STS [UR58+0x8], R2 ;  /* 0x00000802ff007988 */ /* 0x0003e4000800083a */
.L_x_24:
[----:B------:R-:W-:Y:S05]  /*0a50*/  @P2 BRA `(.L_x_26) ;  /* 0x0000000000282947 */ /* 0x000fea0003800000 */
[----:B-1234-:R-:W1:Y:S02]  /*0a60*/  LDS R2, [UR58+0x8] ;  /* 0x0000083aff027984 */ /* 0x01ee640008000800 */
[----:B-1----:R-:W-:-:S05]  /*0a70*/  LOP3.LUT R2, R2, 0x1800, RZ, 0xb8, !PT ;  /* 0x0000180002027812 */ /* 0x002fca00078eb8ff */
[----:B------:R2:W-:Y:S02]  /*0a80*/  STS [UR58+0x8], R2 ;  /* 0x00000802ff007988 */ /* 0x0005e4000800083a */
.L_x_25:
[----:B------:R-:W-:Y:S05]  /*0a90*/  @P2 BREAK B1 ;  /* 0x0000000000012942 */ /* 0x000fea0003800000 */
[----:B------:R-:W-:Y:S05]  /*0aa0*/  @P2 BRA `(.L_x_27) ;  /* 0x0000000000242947 */ /* 0x000fea0003800000 */
[----:B-12---:R-:W1:Y:S01]  /*0ab0*/  LDS R2, [UR58+0x8] ;  /* 0x0000083aff027984 */ /* 0x006e620008000800 */
[----:B------:R-:W-:-:S05]  /*0ac0*/  IMAD.MOV.U32 R3, RZ, RZ, 0x6000 ;  /* 0x00006000ff037424 */ /* 0x000fca00078e00ff */
[----:B-1----:R-:W-:-:S04]  /*0ad0*/  LOP3.LUT R2, R2, 0x6000, R3, 0xd8, !PT ;  /* 0x0000600002027812 */ /* 0x002fc800078ed803 */
[----:B------:R-:W-:-:S05]  /*0ae0*/  LOP3.LUT R2, R2, 0x400000, RZ, 0xb8, !PT ;  /* 0x0040000002027812 */ /* 0x000fca00078eb8ff */
[----:B------:R1:W-:Y:S02]  /*0af0*/  STS [UR58+0x8], R2 ;  /* 0x00000802ff007988 */ /* 0x0003e4000800083a */
.L_x_26:
[----:B------:R-:W-:Y:S05]  /*0b00*/  BSYNC B1 ;  /* 0x0000000000017941 */ /* 0x000fea0003800000 */
.L_x_23:
[----:B-1234-:R-:W1:Y:S02]  /*0b10*/  @!P2 LDS R2, [UR58+0x8] ;  /* 0x0000083aff02a984 */ /* 0x01ee640008000800 */
[----:B-1----:R-:W-:-:S05]  /*0b20*/  @!P2 LOP3.LUT R2, R2, 0x8000, RZ, 0xb8, !PT ;  /* 0x000080000202a812 */ /* 0x002fca00078eb8ff */
[----:B------:R3:W-:Y:S02]  /*0b30*/  @!P2 STS [UR58+0x8], R2 ;  /* 0x00000802ff00a988 */ /* 0x0007e4000800083a */
.L_x_27:
[----:B------:R-:W-:Y:S05]  /*0b40*/  BSYNC B2 ;  /* 0x0000000000027941 */ /* 0x000fea0003800000 */
.L_x_22:
[----:B------:R-:W-:Y:S05]  /*0b50*/  WARPSYNC.ALL ;  /* 0x0000000000007948 */ /* 0x000fea0003800000 */
[----:B------:R-:W-:-:S04]  /*0b60*/  UIADD3 UR7, UR8, 0x80, URZ ;  /* 0x0000008008077890 */ /* 0x000fc8000fffe03f */
[----:B------:R-:W-:-:S04]  /*0b70*/  UIADD3 UR6, UP0, UR7, UR52, URZ ;  /* 0x0000003407067290 */ /* 0x000fc8000ff1e03f */
[----:B------:R-:W-:Y:S01]  /*0b80*/  ULEA.HI.X.SX32 UR7, UR7, UR53, 0x1, UP0 ;  /* 0x0000003507077291 */ /* 0x000fe200080f0e3f */
[----:B------:R-:W-:Y:S11]  /*0b90*/  @P0 BRA `(.L_x_28) ;  /* 0x0000000000280947 */ /* 0x000ff60003800000 */
[----:B-123--:R-:W1:Y:S01]  /*0ba0*/  S2R R2, SR_LANEID ;  /* 0x0000000000027919 */ /* 0x00ee620000000000 */
[----:B------:R-:W-:Y:S05]  /*0bb0*/  WARPSYNC.ALL ;  /* 0x0000000000007948 */ /* 0x000fea0003800000 */
[----:B-1----:R-:W-:-:S05]  /*0bc0*/  IMAD.SHL.U32 R8, R2, 0x4, RZ ;  /* 0x0000000402087824 */ /* 0x002fca00078e00ff */
[----:B------:R-:W1:Y:S01]  /*0bd0*/  LDS R7, [R8+UR58] ;  /* 0x0000003a08077984 */ /* 0x000e620008000800 */
[----:B------:R-:W-:-:S05]  /*0be0*/  IADD3 R2, P1, R8, UR6, RZ ;  /* 0x0000000608027c10 */ /* 0x000fca000ff3e0ff */
[----:B------:R-:W-:-:S05]  /*0bf0*/  IMAD.X R3, RZ, RZ, UR7, P1 ;  /* 0x00000007ff037e24 */ /* 0x000fca00088e06ff */
[----:B-1----:R4:W2:Y:S01]  /*0c00*/  ATOMG.E.EXCH.STRONG.GPU PT, RZ, [R2], R7 ;  /* 0x0000000702ff73a8 */ /* 0x0028a200041ee100 */
[----:B------:R-:W-:-:S04]  /*0c10*/  DEPBAR {5,4,3,2,1,0} ;  /* 0x0000003f0000791a */ /* 0x000fc80000000000 */
[----:B------:R4:W-:Y:S01]  /*0c20*/  UTMACCTL.IV [UR6] ;  /* 0x00000000060079b9 */ /* 0x0009e20008000000 */
[----:B------:R-:W-:Y:S01]  /*0c30*/  NOP ;  /* 0x0000000000007918 */ /* 0x000fe20000000000 */
.L_x_28:
[----:B------:R-:W-:Y:S05]  /*0c40*/  @P0 BRA `(.L_x_29) ;  /* 0x00000000000c0947 */ /* 0x000fea0003800000 */
[----:B------:R0:W-:Y:S01]  /*0c50*/  UTMACMDFLUSH ;  /* 0x00000000000079b7 */ /* 0x0001e20000000000 */
[----:B------:R-:W-:Y:S05]  /*0c60*/  @P0 BRA `(.L_x_29) ;  /* 0x0000000000040947 */ /* 0x000fea0003800000 */
[----:B------:R-:W-:-:S04]  /*0c70*/  DEPBAR.LE SB0, 0x0 ;  /* 0x000080000000791a */ /* 0x000fc80000000000 */
.L_x_29:
[----:B------:R-:W-:Y:S05]  /*0c80*/  WARPSYNC.ALL ;  /* 0x0000000000007948 */ /* 0x000fea0003800000 */
[----:B--2---:R-:W-:Y:S06]  /*0c90*/  BAR.SYNC.DEFER_BLOCKING 0x0 ;  /* 0x0000000000007b1d */ /* 0x004fec0000010000 */
[----:B------:R-:W-:Y:S02]  /*0ca0*/  BSSY B2, `(.L_x_30) ;  /* 0x000000b000027945 */ /* 0x000fe40003800000 */
[----:B------:R-:W-:Y:S06]  /*0cb0*/  BAR.SYNC.DEFER_BLOCKING 0x0 ;  /* 0x0000000000007b1d */ /* 0x000fec0000010000 */
[----:B------:R2:W-:Y:S01]  /*0cc0*/  @!P0 STS [R12], RZ ;  /* 0x000000ff0c008388 */ /* 0x0005e20000000800 */
[----:B------:R-:W-:Y:S01]  /*0cd0*/  NOP ;  /* 0x0000000000007918 */ /* 0x000fe20000000000 */
[----:B------:R-:W-:Y:S05]  /*0ce0*/  @P2 BRA `(.L_x_31) ;  /* 0x0000000000182947 */ /* 0x000fea0003800000 */
[----:B-1-34-:R-:W1:Y:S01]  /*0cf0*/  LDS R2, [UR58+0x8] ;  /* 0x0000083aff027984 */ /* 0x01ae620008000800 */
[----:B------:R-:W3:Y:S01]  /*0d00*/  LDC.64 R8, c[0x0][0x220] ;  /* 0x00008800ff087b82 */ /* 0x000ee20000000a00 */
[----:B------:R-:W-:Y:S02]  /*0d10*/  IMAD.MOV.U32 R3, RZ, RZ, 0x70 ;  /* 0x00000070ff037424 */ /* 0x000fe400078e00ff */
[----:B---3--:R3:W-:Y:S03]  /*0d20*/  STS.64 [UR58], R8 ;  /* 0x00000008ff007988 */ /* 0x0087e60008000a3a */
[----:B-1----:R-:W-:-:S05]  /*0d30*/  LOP3.LUT R2, R2, 0x10, R3, 0xd8, !PT ;  /* 0x0000001002027812 */ /* 0x002fca00078ed803 */
[----:B------:R3:W-:Y:S02]  /*0d40*/  STS [UR58+0x8], R2 ;  /* 0x00000802ff007988 */ /* 0x0007e4000800083a */
.L_x_31:
[----:B----4-:R-:W-:Y:S05]  /*0d50*/  BSYNC B2 ;  /* 0x0000000000027941 */ /* 0x010fea0003800000 */
.L_x_30:
[----:B------:R-:W-:Y:S04]  /*0d60*/  BSSY B3, `(.L_x_32) ;  /* 0x0000011000037945 */ /* 0x000fe80003800000 */
[----:B------:R-:W-:Y:S04]  /*0d70*/  BSSY B2, `(.L_x_33) ;  /* 0x000000e000027945 */ /* 0x000fe80003800000 */
[----:B------:R-:W-:Y:S05]  /*0d80*/  @P2 BRA `(.L_x_34) ;  /* 0x0000000000242947 */ /* 0x000fea0003800000 */
[----:B-1-3--:R-:W1:Y:S01]  /*0d90*/  LDS R2, [UR58+0x34] ;  /* 0x0000343aff027984 */ /* 0x00ae620008000800 */
[----:B------:R-:W-:-:S05]  /*0da0*/  IMAD.MOV.U32 R3, RZ, RZ, 0x3f000000 ;  /* 0x3f000000ff037424 */ /* 0x000fca00078e00ff */
[----:B-1----:R-:W-:-:S05]  /*0db0*/  LOP3.LUT R2, R2, 0xff000000, R3, 0xb8, !PT ;  /* 0xff00000002027812 */ /* 0x002fca00078eb803 */
[----:B------:R1:W-:Y:S01]  /*0dc0*/  STS [UR58+0x34], R2 ;  /* 0x00003402ff007988 */ /* 0x0003e2000800083a */
[----:B------:R-:W-:Y:S05]  /*0dd0*/  @P2 BRA `(.L_x_35) ;  /* 0x00000000001c2947 */ /* 0x000fea0003800000 */
[----:B-1----:R-:W1:Y:S01]  /*0de0*/  LDS R2, [UR58+0x38] ;  /* 0x0000383aff027984 */ /* 0x002e620008000800 */
[----:B------:R-:W-:-:S05]  /*0df0*/  IMAD.MOV.U32 R3, RZ, RZ, 0xff ;  /* 0x000000ffff037424 */ /* 0x000fca00078e00ff */
[----:B-1----:R-:W-:-:S05]  /*0e00*/  LOP3.LUT R2, R2, 0xff, R3, 0xb8, !PT ;  /* 0x000000ff02027812 */ /* 0x002fca00078eb803 */
[----:B------:R4:W-:Y:S02]  /*0e10*/  STS [UR58+0x38], R2 ;  /* 0x00003802ff007988 */ /* 0x0009e4000800083a */
.L_x_34:
[----:B------:R-:W-:Y:S05]  /*0e20*/  @P2 BREAK B2 ;  /* 0x0000000000022942 */ /* 0x000fea0003800000 */
[----:B------:R-:W-:Y:S05]  /*0e30*/  @P2 BRA `(.L_x_36) ;  /* 0x00000000000c2947 */ /* 0x000fea0003800000 */
[----:B------:R1:W-:Y:S02]  /*0e40*/  STS [UR58+0x20], R5 ;  /* 0x00002005ff007988 */ /* 0x0003e4000800083a */
.L_x_35:
[----:B------:R-:W-:Y:S05]  /*0e50*/  BSYNC B2 ;  /* 0x0000000000027941 */ /* 0x000fea0003800000 */
.L_x_33:
[----:B------:R1:W-:Y:S02]  /*0e60*/  @!P2 STS [UR58+0x24], R4 ;  /* 0x00002404ff00a988 */ /* 0x0003e4000800083a */
.L_x_36:
[----:B------:R-:W-:Y:S05]  /*0e70*/  BSYNC B3 ;  /* 0x0000000000037941 */ /* 0x000fea0003800000 */
.L_x_32:
[----:B------:R-:W-:Y:S05]  /*0e80*/  WARPSYNC.ALL ;  /* 0x0000000000007948 */ /* 0x000fea0003800000 */
[----:B------:R-:W-:Y:S04]  /*0e90*/  BSSY B3, `(.L_x_37) ;  /* 0x000000e000037945 */ /* 0x000fe80003800000 */
[----:B------:R-:W-:Y:S05]  /*0ea0*/  @P2 BRA `(.L_x_38) ;  /* 0x0000000000302947 */ /* 0x000fea0003800000 */
[----:B------:R-:W5:Y:S01]  /*0eb0*/  LDS R3, [UR58+0x34] ;  /* 0x0000343aff037984 */ /* 0x000f620008000800 */
[----:B-1----:R-:W1:Y:S03]  /*0ec0*/  LDC.64 R4, c[0x0][0x248] ;  /* 0x00009200ff047b82 */ /* 0x002e660000000a00 */
[----:B---34-:R-:W3:Y:S01]  /*0ed0*/  LDS R2, [UR58+0x1c] ;  /* 0x00001c3aff027984 */ /* 0x018ee20008000800 */
[C---:B-1----:R-:W-:Y:S01]  /*0ee0*/  SHF.L.U64.HI R5, R4.reuse, 0x1, R5 ;  /* 0x0000000104057819 */ /* 0x042fe20000010205 */
[----:B------:R-:W-:-:S03]  /*0ef0*/  IMAD.SHL.U32 R4, R4, 0x2, RZ ;  /* 0x0000000204047824 */ /* 0x000fc600078e00ff */
[--C-:B------:R-:W-:Y:S02]  /*0f00*/  SHF.R.U32.HI R7, RZ, 0x4, R5.reuse ;  /* 0x00000004ff077819 */ /* 0x100fe40000011605 */
[----:B------:R-:W-:-:S05]  /*0f10*/  SHF.R.U64 R4, R4, 0x4, R5 ;  /* 0x0000000404047819 */ /* 0x000fca0000001205 */
[----:B------:R1:W-:Y:S01]  /*0f20*/  STS [UR58+0xc], R4 ;  /* 0x00000c04ff007988 */ /* 0x0003e2000800083a */
[----:B-----5:R-:W-:Y:S02]  /*0f30*/  LOP3.LUT R3, R3, 0x7, RZ, 0xb8, !PT ;  /* 0x0000000703037812 */ /* 0x020fe400078eb8ff */
[----:B---3--:R-:W-:-:S03]  /*0f40*/  LOP3.LUT R2, R2, 0xf, R7, 0xb8, !PT ;  /* 0x0000000f02027812 */ /* 0x008fc600078eb807 */
[----:B------:R1:W-:Y:S04]  /*0f50*/  STS [UR58+0x34], R3 ;  /* 0x00003403ff007988 */ /* 0x0003e8000800083a */
[----:B------:R1:W-:Y:S02]  /*0f60*/  STS [UR58+0x1c], R2 ;  /* 0x00001c02ff007988 */ /* 0x0003e4000800083a */
.L_x_38:
[----:B------:R-:W-:Y:S05]  /*0f70*/  BSYNC B3 ;  /* 0x0000000000037941 */ /* 0x000fea0003800000 */
.L_x_37:
[----:B------:R-:W-:Y:S04]  /*0f80*/  BSSY B3, `(.L_x_39) ;  /* 0x000001a000037945 */ /* 0x000fe80003800000 */
[----:B------:R-:W-:Y:S04]  /*0f90*/  BSSY B4, `(.L_x_40) ;  /* 0x0000015000047945 */ /* 0x000fe80003800000 */
[----:B------:R-:W-:Y:S05]  /*0fa0*/  @P2 BRA `(.L_x_41) ;  /* 0x0000000000202947 */ /* 0x000fea0003800000 */
[----:B-1-34-:R-:W1:Y:S02]  /*0fb0*/  LDS R2, [UR58+0x34] ;  /* 0x0000343aff027984 */ /* 0x01ae640008000800 */
[----:B-1----:R-:W-:-:S05]  /*0fc0*/  LOP3.LUT R2, R2, 0x38, RZ, 0xb8, !PT ;  /* 0x0000003802027812 */ /* 0x002fca00078eb8ff */
[----:B------:R1:W-:Y:S01]  /*0fd0*/  STS [UR58+0x34], R2 ;  /* 0x00003402ff007988 */ /* 0x0003e2000800083a */
[----:B------:R-:W-:Y:S05]  /*0fe0*/  @P2 BRA `(.L_x_42) ;  /* 0x0000000000202947 */ /* 0x000fea0003800000 */
[----:B-1----:R-:W1:Y:S01]  /*0ff0*/  LDS R2, [UR58+0x8] ;  /* 0x0000083aff027984 */ /* 0x002e620008000800 */
[----:B------:R-:W-:-:S05]  /*1000*/  IMAD.MOV.U32 R3, RZ, RZ, 0x780 ;  /* 0x00000780ff037424 */ /* 0x000fca00078e00ff */
[----:B-1----:R-:W-:-:S05]  /*1010*/  LOP3.LUT R2, R2, 0x500, R3, 0xd8, !PT ;  /* 0x0000050002027812 */ /* 0x002fca00078ed803 */
[----:B------:R1:W-:Y:S02]  /*1020*/  STS [UR58+0x8], R2 ;  /* 0x00000802ff007988 */ /* 0x0003e4000800083a */
.L_x_41:
[----:B------:R-:W-:Y:S05]  /*1030*/  @P2 BRA `(.L_x_43) ;  /* 0x0000000000282947 */ /* 0x000fea0003800000 */
[----:B-1-34-:R-:W1:Y:S02]  /*1040*/  LDS R2, [UR58+0x8] ;  /* 0x0000083aff027984 */ /* 0x01ae640008000800 */
[----:B-1----:R-:W-:-:S05]  /*1050*/  LOP3.LUT R2, R2, 0x1800, RZ, 0xb8, !PT ;  /* 0x0000180002027812 */ /* 0x002fca00078eb8ff */
[----:B------:R3:W-:Y:S02]  /*1060*/  STS [UR58+0x8], R2 ;  /* 0x00000802ff007988 */ /* 0x0007e4000800083a */
.L_x_42:
[----:B------:R-:W-:Y:S05]  /*1070*/  @P2 BREAK B4 ;  /* 0x0000000000042942 */ /* 0x000fea0003800000 */
[----:B------:R-:W-:Y:S05]  /*1080*/  @P2 BRA `(.L_x_44) ;  /* 0x0000000000242947 */ /* 0x000fea0003800000 */
[----:B-1-3--:R-:W1:Y:S01]  /*1090*/  LDS R2, [UR58+0x8] ;  /* 0x0000083aff027984 */ /* 0x00ae620008000800 */
[----:B------:R-:W-:-:S05]  /*10a0*/  IMAD.MOV.U32 R3, RZ, RZ, 0x6000 ;  /* 0x00006000ff037424 */ /* 0x000fca00078e00ff */
[----:B-1----:R-:W-:-:S04]  /*10b0*/  LOP3.LUT R2, R2, 0x6000, R3, 0xd8, !PT ;  /* 0x0000600002027812 */ /* 0x002fc800078ed803 */
[----:B------:R-:W-:-:S05]  /*10c0*/  LOP3.LUT R2, R2, 0x400000, RZ, 0xb8, !PT ;  /* 0x0040000002027812 */ /* 0x000fca00078eb8ff */
[----:B------:R1:W-:Y:S02]  /*10d0*/  STS [UR58+0x8], R2 ;  /* 0x00000802ff007988 */ /* 0x0003e4000800083a */
.L_x_43:
[----:B------:R-:W-:Y:S05]  /*10e0*/  BSYNC B4 ;  /* 0x0000000000047941 */ /* 0x000fea0003800000 */
.L_x_40:
[----:B-1-34-:R-:W1:Y:S02]  /*10f0*/  @!P2 LDS R2, [UR58+0x8] ;  /* 0x0000083aff02a984 */ /* 0x01ae640008000800 */
[----:B-1----:R-:W-:-:S05]  /*1100*/  @!P2 LOP3.LUT R2, R2, 0x8000, RZ, 0xb8, !PT ;  /* 0x000080000202a812 */ /* 0x002fca00078eb8ff */
[----:B------:R4:W-:Y:S02]  /*1110*/  @!P2 STS [UR58+0x8], R2 ;  /* 0x00000802ff00a988 */ /* 0x0009e4000800083a */
.L_x_44:
[----:B------:R-:W-:Y:S05]  /*1120*/  BSYNC B3 ;  /* 0x0000000000037941 */ /* 0x000fea0003800000 */
.L_x_39:
[----:B------:R-:W-:Y:S05]  /*1130*/  WARPSYNC.ALL ;  /* 0x0000000000007948 */ /* 0x000fea0003800000 */
[----:B------:R-:W-:Y:S01]  /*1140*/  UIADD3 UR8, UR8, 0x100, URZ ;  /* 0x0000010008087890 */ /* 0x000fe2000fffe03f */
[----:B------:R-:W-:Y:S01]  /*1150*/  ISETP.GE.AND P1, PT, R15, 0x1, PT ;  /* 0x000000010f00780c */ /* 0x000fe20003f26270 */
[----:B------:R-:W-:Y:S01]  /*1160*/  IMAD.MOV.U32 R88, RZ, RZ, RZ ;  /* 0x000000ffff587224 */ /* 0x000fe200078e00ff */
[----:B------:R-:W-:Y:S01]  /*1170*/  SHF.R.U32.HI R7, RZ, 0x5, R0 ;  /* 0x00000005ff077819 */ /* 0x000fe20000011600 */
[----:B------:R-:W-:-:S04]  /*1180*/  UIADD3 UR52, UP0, UR8, UR52, URZ ;  /* 0x0000003408347290 */ /* 0x000fc8000ff1e03f */
[----:B------:R-:W-:Y:S01]  /*1190*/  ULEA.HI.X.SX32 UR53, UR8, UR53, 0x1, UP0 ;  /* 0x0000003508357291 */ /* 0x000fe200080f0e3f */
[----:B------:R-:W-:Y:S11]  /*11a0*/  @P0 BRA `(.L_x_45) ;  /* 0x0000000000280947 */ /* 0x000ff60003800000 */
[----:B-1-34-:R-:W1:Y:S01]  /*11b0*/  S2R R2, SR_LANEID ;  /* 0x0000000000027919 */ /* 0x01ae620000000000 */
[----:B------:R-:W-:Y:S05]  /*11c0*/  WARPSYNC.ALL ;  /* 0x0000000000007948 */ /* 0x000fea0003800000 */
[----:B-1----:R-:W-:-:S05]  /*11d0*/  IMAD.SHL.U32 R4, R2, 0x4, RZ ;  /* 0x0000000402047824 */ /* 0x002fca00078e00ff */
[----:B------:R-:W1:Y:S01]  /*11e0*/  LDS R5, [R4+UR58] ;  /* 0x0000003a04057984 */ /* 0x000e620008000800 */
[----:B------:R-:W-:-:S05]  /*11f0*/  IADD3 R2, P3, R4, UR52, RZ ;  /* 0x0000003404027c10 */ /* 0x000fca000ff7e0ff */
[----:B------:R-:W-:-:S05]  /*1200*/  IMAD.X R3, RZ, RZ, UR53, P3 ;  /* 0x00000035ff037e24 */ /* 0x000fca00098e06ff */
[----:B-1----:R1:W3:Y:S01]  /*1210*/  ATOMG.E.EXCH.STRONG.GPU PT, RZ, [R2], R5 ;  /* 0x0000000502ff73a8 */ /* 0x0022e200041ee100 */
[----:B------:R-:W-:-:S04]  /*1220*/  DEPBAR {5,4,3,2,1,0} ;  /* 0x0000003f0000791a */ /* 0x000fc80000000000 */
[----:B------:R1:W-:Y:S01]  /*1230*/  UTMACCTL.IV [UR52] ;  /* 0x00000000340079b9 */ /* 0x0003e20008000000 */
[----:B------:R-:W-:Y:S01]  /*1240*/  NOP ;  /* 0x0000000000007918 */ /* 0x000fe20000000000 */
.L_x_45:
[----:B------:R-:W-:Y:S05]  /*1250*/  @P0 BRA `(.L_x_46) ;  /* 0x00000000000c0947 */ /* 0x000fea0003800000 */
[----:B------:R0:W-:Y:S01]  /*1260*/  UTMACMDFLUSH ;  /* 0x00000000000079b7 */ /* 0x0001e20000000000 */
[----:B------:R-:W-:Y:S05]  /*1270*/  @P0 BRA `(.L_x_46) ;  /* 0x0000000000040947 */ /* 0x000fea0003800000 */
[----:B------:R-:W-:-:S04]  /*1280*/  DEPBAR.LE SB0, 0x0 ;  /* 0x000080000000791a */ /* 0x000fc80000000000 */
.L_x_46:
[----:B------:R-:W-:Y:S05]  /*1290*/  WARPSYNC.ALL ;  /* 0x0000000000007948 */ /* 0x000fea0003800000 */
[----:B---3--:R-:W-:Y:S01]  /*12a0*/  BAR.SYNC.DEFER_BLOCKING 0x0 ;  /* 0x0000000000007b1d */ /* 0x008fe20000010000 */
[----:B------:R-:W-:Y:S01]  /*12b0*/  R2UR UR56, R7 ;  /* 0x00000000073872ca */ /* 0x000fe200000e0000 */
[----:B------:R-:W-:Y:S01]  /*12c0*/  USHF.L.U32 UR57, UR54, 0x7, URZ ;  /* 0x0000000736397899 */ /* 0x000fe2000800063f */
[----:B------:R-:W-:Y:S01]  /*12d0*/  IMAD.MOV.U32 R89, RZ, RZ, RZ ;  /* 0x000000ffff597224 */ /* 0x000fe200078e00ff */
[----:B------:R-:W-:Y:S01]  /*12e0*/  USHF.L.U32 UR15, UR55, 0x8, URZ ;  /* 0x00000008370f7899 */ /* 0x000fe2000800063f */
[----:B------:R-:W-:Y:S01]  /*12f0*/  CS2R R90, SRZ ;  /* 0x00000000005a7805 */ /* 0x000fe2000001ff00 */
[----:B------:R-:W-:Y:S01]  /*1300*/  VOTEU.ALL UP0, P2 ;  /* 0x00000000003f7886 */ /* 0x000fe20001000000 */
[----:B------:R-:W-:Y:S01]  /*1310*/  UMOV UR8, 0x1 ;  /* 0x0000000100087882 */ /* 0x000fe20000000000 */
[----:B------:R-:W-:-:S02]  /*1320*/  CS2R R92, SRZ ;  /* 0x00000000005c7805 */ /* 0x000fc4000001ff00 */
[----:B------:R-:W-:Y:S02]  /*1330*/  CS2R R94, SRZ ;  /* 0x00000000005e7805 */ /* 0x000fe4000001ff00 */
[----:B------:R-:W-:Y:S01]  /*1340*/  CS2R R96, SRZ ;  /* 0x0000000000607805 */ /* 0x000fe2000001ff00 */
[----:B------:R-:W-:-:S04]  /*1350*/  @!UP0 UIADD3 UR8, -UR8, 0x100000, URZ ;  /* 0x0010000008088890 */ /* 0x000fc8000fffe13f */
[----:B------:R-:W-:Y:S02]  /*1360*/  @!UP0 USHF.L.U32 UR9, UR8, 0xb, URZ ;  /* 0x0000000b08098899 */ /* 0x000fe4000800063f */
[----:B------:R-:W-:Y:S01]  /*1370*/  @!UP0 USHF.L.U32 UR8, UR8, 0x1, URZ ;  /* 0x0000000108088899 */ /* 0x000fe2000800063f */
[----:B------:R-:W-:Y:S01]  /*1380*/  CS2R R98, SRZ ;  /* 0x0000000000627805 */ /* 0x000fe2000001ff00 */
[----:B------:R-:W-:Y:S01]  /*1390*/  VOTEU.ALL UP0, P2 ;  /* 0x00000000003f7886 */ /* 0x000fe20001000000 */
[----:B------:R-:W-:Y:S02]  /*13a0*/  CS2R R100, SRZ ;  /* 0x0000000000647805 */ /* 0x000fe4000001ff00 */
[----:B------:R-:W-:Y:S02]  /*13b0*/  CS2R R102, SRZ ;  /* 0x0000000000667805 */ /* 0x000fe4000001ff00 */
[----:B------:R-:W-:Y:S02]  /*13c0*/  CS2R R104, SRZ ;  /* 0x0000000000687805 */ /* 0x000fe4000001ff00 */
[----:B------:R-:W-:-:S02]  /*13d0*/  CS2R R106, SRZ ;  /* 0x00000000006a7805 */ /* 0x000fc4000001ff00 */
[----:B------:R-:W-:Y:S02]  /*13e0*/  CS2R R108, SRZ ;  /* 0x00000000006c7805 */ /* 0x000fe4000001ff00 */
[----:B------:R-:W-:Y:S02]  /*13f0*/  CS2R R110, SRZ ;  /* 0x00000000006e7805 */ /* 0x000fe4000001ff00 */
[----:B------:R-:W-:Y:S02]  /*1400*/  CS2R R112, SRZ ;  /* 0x0000000000707805 */ /* 0x000fe4000001ff00 */
[----:B------:R-:W-:Y:S02]  /*1410*/  CS2R R114, SRZ ;  /* 0x0000000000727805 */ /* 0x000fe4000001ff00 */
[----:B------:R-:W-:Y:S02]  /*1420*/  CS2R R116, SRZ ;  /* 0x0000000000747805 */ /* 0x000fe4000001ff00 */
[----:B------:R-:W-:Y:S01]  /*1430*/  CS2R R118, SRZ ;  /* 0x0000000000767805 */ /* 0x000fe2000001ff00 */
[----:B------:R-:W3:Y:S02]  /*1440*/  FENCE.VIEW.ASYNC.S ;  /* 0x00000000000073c6 */ /* 0x000ee40000000000 */
[----:B---3--:R3:W1:Y:S01]  /*1450*/  @!UP0 SYNCS.EXCH.64 URZ, [UR58+0x18000], UR8 ;  /* 0x018000083a3f85b2 */ /* 0x0086620008000100 */
[----:B------:R-:W-:-:S02]  /*1460*/  CS2R R120, SRZ ;  /* 0x0000000000787805 */ /* 0x000fc4000001ff00 */
[----:B------:R-:W-:Y:S02]  /*1470*/  CS2R R122, SRZ ;  /* 0x00000000007a7805 */ /* 0x000fe4000001ff00 */
[----:B------:R-:W-:Y:S02]  /*1480*/  CS2R R124, SRZ ;  /* 0x00000000007c7805 */ /* 0x000fe4000001ff00 */
        /* <DEDUP_REMOVED lines=44> */
[----:B------:R-:W-:Y:S01]  /*1750*/  CS2R R86, SRZ ;  /* 0x0000000000567805 */ /* 0x000fe2000001ff00 */
[----:B-1----:R-:W-:Y:S06]  /*1760*/  @!P1 BRA `(.L_x_47) ;  /* 0x00000008007c9947 */ /* 0x002fec0003800000 */
[----:B---3--:R-:W-:Y:S01]  /*1770*/  UIADD3 UR9, UR58, 0x10000, URZ ;  /* 0x000100003a097890 */ /* 0x008fe2000fffe03f */
[----:B------:R-:W-:Y:S01]  /*1780*/  CS2R R88, SRZ ;  /* 0x0000000000587805 */ /* 0x000fe2000001ff00 */
[----:B------:R-:W-:Y:S01]  /*1790*/  UMOV UR8, URZ ;  /* 0x0000003f00087c82 */ /* 0x000fe20008000000 */
[----:B------:R-:W-:Y:S01]  /*17a0*/  CS2R R90, SRZ ;  /* 0x00000000005a7805 */ /* 0x000fe2000001ff00 */
[----:B------:R-:W-:Y:S01]  /*17b0*/  USHF.R.U32.HI UR9, URZ, 0x4, UR9 ;  /* 0x000000043f097899 */ /* 0x000fe20008011609 */
[----:B------:R-:W-:Y:S02]  /*17c0*/  CS2R R92, SRZ ;  /* 0x00000000005c7805 */ /* 0x000fe4000001ff00 */
[----:B------:R-:W-:Y:S02]  /*17d0*/  CS2R R94, SRZ ;  /* 0x00000000005e7805 */ /* 0x000fe4000001ff00 */
[----:B------:R-:W-:Y:S01]  /*17e0*/  CS2R R96, SRZ ;  /* 0x0000000000607805 */ /* 0x000fe2000001ff00 */
[----:B------:R-:W-:Y:S01]  /*17f0*/  USGXT.U32 UR9, UR9, 0xe ;  /* 0x0000000e0909789a */ /* 0x000fe20008000000 */
[----:B------:R-:W-:-:S02]  /*1800*/  CS2R R98, SRZ ;  /* 0x0000000000627805 */ /* 0x000fc4000001ff00 */
[----:B------:R-:W-:Y:S02]  /*1810*/  CS2R R100, SRZ ;  /* 0x0000000000647805 */ /* 0x000fe4000001ff00 */
[----:B------:R-:W-:Y:S01]  /*1820*/  CS2R R102, SRZ ;  /* 0x0000000000667805 */ /* 0x000fe2000001ff00 */
[----:B------:R-:W-:Y:S01]  /*1830*/  UIADD3 UR22, UP0, UR9, 0x4000080, URZ ;  /* 0x0400008009167890 */ /* 0x000fe2000ff1e03f */
[----:B------:R-:W-:Y:S02]  /*1840*/  CS2R R104, SRZ ;  /* 0x0000000000687805 */ /* 0x000fe4000001ff00 */
[----:B------:R-:W-:Y:S02]  /*1850*/  CS2R R106, SRZ ;  /* 0x00000000006a7805 */ /* 0x000fe4000001ff00 */
[----:B------:R-:W-:Y:S01]  /*1860*/  CS2R R108, SRZ ;  /* 0x00000000006c7805 */ /* 0x000fe2000001ff00 */
[----:B------:R-:W-:Y:S01]  /*1870*/  UIADD3.X UR23, UR8, 0x40000040, URZ, UP0, !UPT ;  /* 0x4000004008177890 */ /* 0x000fe200087fe43f */
        /* <DEDUP_REMOVED lines=52> */
[----:B------:R-:W-:Y:S01]  /*1bc0*/  CS2R R86, SRZ ;  /* 0x0000000000567805 */ /* 0x000fe2000001ff00 */
[----:B------:R-:W-:Y:S02]  /*1bd0*/  ULOP3.LUT UR10, UR9, 0x4000000, URZ, 0xfc, !UPT ;  /* 0x04000000090a7892 */ /* 0x000fe4000f8efc3f */
[----:B------:R-:W-:Y:S02]  /*1be0*/  UIADD3.64 UR26, UR22, 0x80, URZ ;  /* 0x00000080161a7897 */ /* 0x000fe4000fffe03f */
[----:B------:R-:W-:-:S02]  /*1bf0*/  UIADD3.64 UR30, UR22, 0x100, URZ ;  /* 0x00000100161e7897 */ /* 0x000fc4000fffe03f */
[----:B------:R-:W-:Y:S02]  /*1c00*/  UIADD3.64 UR34, UR22, 0x180, URZ ;  /* 0x0000018016227897 */ /* 0x000fe4000fffe03f */
[----:B------:R-:W-:Y:S02]  /*1c10*/  UIADD3.64 UR38, UR22, 0x200, URZ ;  /* 0x0000020016267897 */ /* 0x000fe4000fffe03f */
[----:B------:R-:W-:Y:S02]  /*1c20*/  UIADD3.64 UR42, UR22, 0x280, URZ ;  /* 0x00000280162a7897 */ /* 0x000fe4000fffe03f */
[----:B------:R-:W-:Y:S01]  /*1c30*/  UIADD3.64 UR46, UR22, 0x300, URZ ;  /* 0x00000300162e7897 */ /* 0x000fe2000fffe03f */
[----:B------:R-:W-:Y:S01]  /*1c40*/  UMOV UR19, URZ ;  /* 0x0000003f00137c82 */ /* 0x000fe20008000000 */
[----:B------:R-:W-:-:S10]  /*1c50*/  UMOV UR11, 0x40000040 ;  /* 0x40000040000b7882 */ /* 0x000fd40000000000 */
.L_x_49:
[----:B------:R-:W-:Y:S01]  /*1c60*/  BAR.SYNC.DEFER_BLOCKING 0x0 ;  /* 0x0000000000007b1d */ /* 0x000fe20000010000 */
[----:B----4-:R-:W-:Y:S01]  /*1c70*/  @!P2 IMAD.MOV.U32 R2, RZ, RZ, 0x18000 ;  /* 0x00018000ff02a424 */ /* 0x010fe200078e00ff */
[----:B------:R-:W-:Y:S01]  /*1c80*/  ELECT P0, URZ, PT ;  /* 0x00000000003f782f */ /* 0x000fe20003800000 */
[----:B------:R-:W-:-:S03]  /*1c90*/  ULOP3.LUT UR8, UR56, 0x1, URZ, 0xc0, !UPT ;  /* 0x0000000138087892 */ /* 0x000fc6000f8ec03f */
[C---:B------:R-:W-:Y:S02]  /*1ca0*/  ISETP.LT.U32.AND P0, PT, R6.reuse, 0x40, P0 ;  /* 0x000000400600780c */ /* 0x040fe40000701070 */
[----:B------:R-:W-:Y:S01]  /*1cb0*/  ELECT P1, URZ, PT ;  /* 0x00000000003f782f */ /* 0x000fe20003820000 */
[----:B------:R-:W-:Y:S02]  /*1cc0*/  ULEA UR12, UR8, UR58, 0xf ;  /* 0x0000003a080c7291 */ /* 0x000fe4000f8e783f */
[----:B------:R-:W-:Y:S01]  /*1cd0*/  ULEA UR14, UR8, UR19, 0x6 ;  /* 0x00000013080e7291 */ /* 0x000fe2000f8e303f */
[----:B------:R-:W-:Y:S01]  /*1ce0*/  ISETP.LT.U32.AND P1, PT, R6, 0x40, P1 ;  /* 0x000000400600780c */ /* 0x000fe20000f21070 */
[----:B------:R-:W-:Y:S02]  /*1cf0*/  UIMAD UR16, UR8, -0x4000, UR12 ;  /* 0xffffc000081078a4 */ /* 0x000fe4000f8e020c */
[----:B------:R-:W-:Y:S02]  /*1d00*/  ULEA UR18, UR8, UR57, 0x6 ;  /* 0x0000003908127291 */ /* 0x000fe4000f8e303f */
[----:B------:R-:W-:-:S02]  /*1d10*/  USHF.L.U32 UR8, UR56, 0x7, URZ ;  /* 0x0000000738087899 */ /* 0x000fc4000800063f */
[----:B------:R-:W-:Y:S01]  /*1d20*/  VOTEU.ANY UP0, P0 ;  /* 0x00000000003f7886 */ /* 0x000fe20000000100 */
[----:B------:R-:W-:Y:S01]  /*1d30*/  VOTEU.ANY UP2, P0 ;  /* 0x00000000003f7886 */ /* 0x000fe20000040100 */
[----:B------:R-:W-:Y:S01]  /*1d40*/  ULOP3.LUT UR8, UR8, 0x200, URZ, 0xc0, !UPT ;  /* 0x0000020008087892 */ /* 0x000fe2000f8ec03f */
[----:B------:R-:W-:Y:S01]  /*1d50*/  UMOV UR9, 0x40000040 ;  /* 0x4000004000097882 */ /* 0x000fe20000000000 */
[----:B------:R1:W-:Y:S01]  /*1d60*/  @!P2 SYNCS.ARRIVE.TRANS64 RZ, [UR58+0x18000], R2 ;  /* 0x01800002ffffa9a7 */ /* 0x0003e2000800003a */
[----:B------:R3:W-:Y:S06]  /*1d70*/  MEMBAR.ALL.CTA ;  /* 0x0000000000007992 */ /* 0x0007ec0000008000 */
[----:B---3--:R-:W3:Y:S01]  /*1d80*/  FENCE.VIEW.ASYNC.S ;  /* 0x00000000000073c6 */ /* 0x008ee20000000000 */
[----:B------:R-:W-:Y:S01]  /*1d90*/  @UP0 UIADD3 UR13, UR58, 0x18000, URZ ;  /* 0x000180003a0d0890 */ /* 0x000fe2000fffe03f */
[----:B------:R-:W-:Y:S01]  /*1da0*/  @UP0 UMOV UR20, UR4 ;  /* 0x0000000400140c82 */ /* 0x000fe20008000000 */
[----:B------:R-:W-:Y:S01]  /*1db0*/  @UP0 UMOV UR21, UR5 ;  /* 0x0000000500150c82 */ /* 0x000fe20008000000 */
[----:B---3--:R-:W-:Y:S01]  /*1dc0*/  VOTEU.ANY UP1, P1 ;  /* 0x00000000003f7886 */ /* 0x008fe20000820100 */
[----:B------:R-:W-:Y:S01]  /*1dd0*/  VOTEU.ANY UP3, P1 ;  /* 0x00000000003f7886 */ /* 0x000fe20000860100 */
[----:B-1----:R-:W-:Y:S01]  /*1de0*/  SHF.L.U32 R2, R13, 0x1f, RZ ;  /* 0x0000001f0d027819 */ /* 0x002fe200000006ff */
[----:B------:R-:W-:-:S02]  /*1df0*/  ULEA.HI UR8, UR58, UR8, URZ, 0x1c ;  /* 0x000000083a087291 */ /* 0x000fc4000f8fe03f */
[----:B------:R-:W-:Y:S02]  /*1e00*/  @UP1 UIADD3 UR16, UR16, 0x10000, URZ ;  /* 0x0001000010101890 */ /* 0x000fe4000fffe03f */
[----:B------:R-:W-:Y:S01]  /*1e10*/  @UP1 UIADD3 UR17, UR58, 0x18000, URZ ;  /* 0x000180003a111890 */ /* 0x000fe2000fffe03f */
[----:B------:R-:W-:Y:S01]  /*1e20*/  @UP1 UMOV UR24, UR6 ;  /* 0x0000000600181c82 */ /* 0x000fe20008000000 */
[----:B------:R-:W-:Y:S01]  /*1e30*/  @UP1 UMOV UR25, UR7 ;  /* 0x0000000700191c82 */ /* 0x000fe20008000000 */
[----:B------:R-:W-:Y:S01]  /*1e40*/  ULOP3.LUT UR8, UR8, 0x3fff, URZ, 0xc0, !UPT ;  /* 0x00003fff08087892 */ /* 0x000fe2000f8ec03f */
[----:B------:R-:W-:Y:S06]  /*1e50*/  BAR.SYNC.DEFER_BLOCKING 0x0 ;  /* 0x0000000000007b1d */ /* 0x000fec0000010000 */
[----:B------:R1:W-:Y:S02]  /*1e60*/  @UP2 UTMALDG.2D [UR12], [UR20] ;  /* 0x0000000c140025b4 */ /* 0x0003e40008008000 */
[----:B------:R-:W-:Y:S06]  /*1e70*/  BAR.SYNC.DEFER_BLOCKING 0x0 ;  /* 0x0000000000007b1d */ /* 0x000fec0000010000 */
[----:B------:R1:W-:Y:S02]  /*1e80*/  @UP3 UTMALDG.2D [UR16], [UR24] ;  /* 0x00000010180035b4 */ /* 0x0003e40008008000 */
[----:B------:R-:W-:Y:S06]  /*1e90*/  BAR.SYNC.DEFER_BLOCKING 0x0 ;  /* 0x0000000000007b1d */ /* 0x000fec0000010000 */
[----:B------:R-:W3:Y:S02]  /*1ea0*/  SYNCS.PHASECHK.TRANS64.TRYWAIT P0, [UR58+0x18000], R2 ;  /* 0x01800002ff0075a7 */ /* 0x000ee4000800017a */
[----:B-1-3--:R-:W-:Y:S05]  /*1eb0*/  @!P0 BRA `(.L_x_48) ;  /* 0x0000000800748947 */ /* 0x00afea0003800000 */
.L_x_50:
[----:B------:R-:W-:Y:S02]  /*1ec0*/  WARPGROUP.DEPBAR.LE gsb0, 0x0 ;  /* 0x00008000000079c5 */ /* 0x000fe40000010000 */
[----:B------:R-:W-:Y:S01]  /*1ed0*/  WARPGROUP.ARRIVE ;  /* 0x00000000000079c5 */ /* 0x000fe20000000000 */
[----:B------:R-:W-:Y:S01]  /*1ee0*/  UIADD3 UR20, UP0, UR8, 0x2, URZ ;  /* 0x0000000208147890 */ /* 0x000fe2000ff1e03f */
[----:B------:R-:W1:Y:S01]  /*1ef0*/  LDC R2, c[0x0][0x230] ;  /* 0x00008c00ff027b82 */ /* 0x000e620000000800 */
[----:B------:R-:W-:Y:S01]  /*1f00*/  UMOV UR50, UR22 ;  /* 0x0000001600327c82 */ /* 0x000fe20008000000 */
[----:B------:R-:W-:Y:S01]  /*1f10*/  UMOV UR51, UR23 ;  /* 0x0000001700337c82 */ /* 0x000fe20008000000 */
[----:B------:R-:W-:Y:S01]  /*1f20*/  UIADD3 UR19, UR19, 0x80, URZ ;  /* 0x0000008013137890 */ /* 0x000fe2000fffe03f */
[----:B------:R-:W-:Y:S01]  /*1f30*/  HGMMA.64x128x16.F32.BF16 R88, gdesc[UR8].tnspB, R88 ;  /* 0x41e00000085879f0 */ /* 0x000fe20008701858 */
[----:B------:R-:W-:Y:S01]  /*1f40*/  UMOV UR8, URZ ;  /* 0x0000003f00087c82 */ /* 0x000fe20008000000 */
[----:B------:R-:W-:Y:S01]  /*1f50*/  LOP3.LUT R13, R13, 0x1, RZ, 0x3c, !PT ;  /* 0x000000010d0d7812 */ /* 0x000fe200078e3cff */
[----:B------:R-:W-:-:S04]  /*1f60*/  UIADD3.X UR21, UR8, 0x40000040, URZ, UP0, !UPT ;  /* 0x4000004008157890 */ /* 0x000fc800087fe43f */
[----:B------:R-:W-:Y:S02]  /*1f70*/  UIADD3.64 UR24, UR20, 0x2, URZ ;  /* 0x0000000214187897 */ /* 0x000fe4000fffe03f */
[----:B------:R-:W-:Y:S02]  /*1f80*/  UIADD3.64 UR28, UR20, 0x4, URZ ;  /* 0x00000004141c7897 */ /* 0x000fe4000fffe03f */
[----:B------:R-:W-:Y:S02]  /*1f90*/  UIADD3.64 UR32, UR20, 0x7fe, URZ ;  /* 0x000007fe14207897 */ /* 0x000fe4000fffe03f */
[----:B------:R-:W-:Y:S02]  /*1fa0*/  UIADD3.64 UR36, UR20, 0x800, URZ ;  /* 0x0000080014247897 */ /* 0x000fe4000fffe03f */
[----:B------:R-:W-:Y:S02]  /*1fb0*/  UIADD3.64 UR40, UR20, 0x802, URZ ;  /* 0x0000080214287897 */ /* 0x000fe4000fffe03f */
[----:B------:R-:W-:-:S02]  /*1fc0*/  UIADD3.64 UR44, UR20, 0x804, URZ ;  /* 0x00000804142c7897 */ /* 0x000fc4000fffe03f */
[----:B------:R-:W-:Y:S01]  /*1fd0*/  UIADD3.64 UR8, UR20, 0x3fe, URZ ;  /* 0x000003fe14087897 */ /* 0x000fe2000fffe03f */
[----:B-1----:R-:W-:Y:S01]  /*1fe0*/  ISETP.LE.AND P0, PT, R2, UR19, PT ;  /* 0x0000001302007c0c */ /* 0x002fe2000bf03270 */
[----:B------:R-:W-:Y:S02]  /*1ff0*/  UIADD3.64 UR48, UR20, 0x400, URZ ;  /* 0x0000040014307897 */ /* 0x000fe4000fffe03f */
[----:B------:R-:W-:-:S12]  /*2000*/  HGMMA.64x128x16.F32.BF16 R88, gdesc[UR20].tnspB, R88 ;  /* 0x41e00000145879f0 */ /* 0x000fd80008701858 */
[----:B------:R-:W-:Y:S01]  /*2010*/  HGMMA.64x128x16.F32.BF16 R88, gdesc[UR24].tnspB, R88 ;  /* 0x41e00000185879f0 */ /* 0x000fe20008701858 */
[----:B------:R-:W-:-:S11]  /*2020*/  UIADD3.64 UR24, UR20, 0x402, URZ ;  /* 0x0000040214187897 */ /* 0x000fd6000fffe03f */
        /* <DEDUP_REMOVED lines=10> */
[----:B------:R-:W-:-:S12]  /*20d0*/  HGMMA.64x128x16.F32.BF16 R24, gdesc[UR8].tnspB, R24 ;  /* 0x41e00000081879f0 */ /* 0x000fd80008701818 */
[----:B------:R-:W-:-:S12]  /*20e0*/  HGMMA.64x128x16.F32.BF16 R24, gdesc[UR48].tnspB, R24 ;  /* 0x41e00000301879f0 */ /* 0x000fd80008701818 */
[----:B------:R-:W-:-:S12]  /*20f0*/  HGMMA.64x128x16.F32.BF16 R24, gdesc[UR24].tnspB, R24 ;  /* 0x41e00000181879f0 */ /* 0x000fd80008701818 */
[----:B------:R-:W-:-:S12]  /*2100*/  HGMMA.64x128x16.F32.BF16 R24, gdesc[UR28].tnspB, R24 ;  /* 0x41e000001c1879f0 */ /* 0x000fd80008701818 */
[----:B------:R-:W-:-:S12]  /*2110*/  HGMMA.64x128x16.F32.BF16 R24, gdesc[UR32].tnspB, R24 ;  /* 0x41e00000201879f0 */ /* 0x000fd80008701818 */
[----:B------:R-:W-:-:S12]  /*2120*/  HGMMA.64x128x16.F32.BF16 R24, gdesc[UR36].tnspB, R24 ;  /* 0x41e00000241879f0 */ /* 0x000fd80008701818 */
[----:B------:R-:W-:-:S12]  /*2130*/  HGMMA.64x128x16.F32.BF16 R24, gdesc[UR40].tnspB, R24 ;  /* 0x41e00000281879f0 */ /* 0x000fd80008701818 */
[----:B------:R-:W-:Y:S01]  /*2140*/  HGMMA.64x128x16.F32.BF16 R24, gdesc[UR44].tnspB, R24, gsb0 ;  /* 0x41e000002c1879f0 */ /* 0x000fe20008001818 */
[----:B------:R-:W-:Y:S05]  /*2150*/  @!P0 BRA `(.L_x_49) ;  /* 0xfffffff800c08947 */ /* 0x000fea000383ffff */
.L_x_47:
[C---:B----4-:R-:W-:Y:S01]  /*2160*/  IMAD.SHL.U32 R2, R0.reuse, 0x80, RZ ;  /* 0x0000008000027824 */ /* 0x050fe200078e00ff */
[----:B------:R-:W-:Y:S02]  /*2170*/  WARPGROUP.DEPBAR.LE gsb0, 0x0 ;  /* 0x00008000000079c5 */ /* 0x000fe40000010000 */
[----:B------:R-:W-:Y:S01]  /*2180*/  IMAD.SHL.U32 R3, R0, 0x10, RZ ;  /* 0x0000001000037824 */ /* 0x000fe200078e00ff */
[----:B------:R-:W-:Y:S01]  /*2190*/  BAR.SYNC.DEFER_BLOCKING 0x0 ;  /* 0x0000000000007b1d */ /* 0x000fe20000010000 */
[----:B------:R-:W-:Y:S02]  /*21a0*/  LOP3.LUT R2, R2, 0x780, RZ, 0xc0, !PT ;  /* 0x0000078002027812 */ /* 0x000fe400078ec0ff */
[----:B------:R-:W-:Y:S02]  /*21b0*/  ELECT P0, URZ, PT ;  /* 0x00000000003f782f */ /* 0x000fe40003800000 */
[----:B------:R-:W-:Y:S01]  /*21c0*/  F2FP.BF16.F32.PACK_AB R88, R89, R88 ;  /* 0x000000585958723e */ /* 0x000fe200000010ff */
[----:B------:R-:W-:Y:S01]  /*21d0*/  ULOP3.LUT UR56, UR56, 0x1, URZ, 0xc0, !UPT ;  /* 0x0000000138387892 */ /* 0x000fe2000f8ec03f */
[----:B------:R-:W-:Y:S01]  /*21e0*/  LOP3.LUT R3, R2, 0x70, R3, 0xf8, !PT ;  /* 0x0000007002037812 */ /* 0x000fe200078ef803 */
[----:B------:R-:W-:Y:S01]  /*21f0*/  UMOV UR14, UR15 ;  /* 0x0000000f000e7c82 */ /* 0x000fe20008000000 */
[----:B------:R-:W-:Y:S01]  /*2200*/  F2FP.BF16.F32.PACK_AB R89, R91, R90 ;  /* 0x0000005a5b59723e */ /* 0x000fe200000010ff */
[----:B------:R-:W-:Y:S01]  /*2210*/  ULEA UR12, UR56, UR58, 0xf ;  /* 0x0000003a380c7291 */ /* 0x000fe2000f8e783f */
[----:B------:R-:W-:Y:S01]  /*2220*/  LOP3.LUT R3, R3, 0x10, R0, 0x78, !PT ;  /* 0x0000001003037812 */ /* 0x000fe200078e7800 */
[----:B------:R-:W-:Y:S01]  /*2230*/  IMAD.SHL.U32 R0, R0, 0x40, RZ ;  /* 0x0000004000007824 */ /* 0x000fe200078e00ff */
[----:B------:R-:W-:Y:S01]  /*2240*/  F2FP.BF16.F32.PACK_AB R120, R121, R120 ;  /* 0x000000787978723e */ /* 0x000fe200000010ff */
[----:B------:R-:W-:Y:S01]  /*2250*/  ULEA UR13, UR56, UR57, 0x6 ;  /* 0x00000039380d7291 */ /* 0x000fe2000f8e303f */
[----:B------:R-:W-:-:S02]  /*2260*/  F2FP.BF16.F32.PACK_AB R90, R93, R92 ;  /* 0x0000005c5d5a723e */ /* 0x000fc400000010ff */
[----:B------:R-:W-:Y:S02]  /*2270*/  LOP3.LUT R0, R3, 0x3800, R0, 0xf8, !PT ;  /* 0x0000380003007812 */ /* 0x000fe400078ef800 */
[----:B------:R-:W-:Y:S02]  /*2280*/  F2FP.BF16.F32.PACK_AB R91, R95, R94 ;  /* 0x0000005e5f5b723e */ /* 0x000fe400000010ff */
[C---:B------:R-:W-:Y:S01]  /*2290*/  LOP3.LUT R3, R0.reuse, 0x20, RZ, 0x3c, !PT ;  /* 0x0000002000037812 */ /* 0x040fe200078e3cff */
[----:B------:R-:W-:Y:S01]  /*22a0*/  VIADD R2, R0, UR58 ;  /* 0x0000003a00027c36 */ /* 0x000fe20008000000 */
[----:B------:R-:W-:Y:S02]  /*22b0*/  F2FP.BF16.F32.PACK_AB R121, R123, R122 ;  /* 0x0000007a7b79723e */ /* 0x000fe400000010ff */
[----:B------:R-:W-:Y:S01]  /*22c0*/  F2FP.BF16.F32.PACK_AB R24, R25, R24 ;  /* 0x000000181918723e */ /* 0x000fe200000010ff */
[----:B------:R-:W1:Y:S01]  /*22d0*/  @!P2 SYNCS.CCTL.IV [UR58+0x18000] ;  /* 0x01800000ff00a9b1 */ /* 0x000e62000800003a */
[----:B------:R-:W-:Y:S01]  /*22e0*/  F2FP.BF16.F32.PACK_AB R122, R125, R124 ;  /* 0x0000007c7d7a723e */ /* 0x000fe200000010ff */
[----:B------:R-:W-:Y:S01]  /*22f0*/  VIADD R3, R3, UR58 ;  /* 0x0000003a03037c36 */ /* 0x000fe20008000000 */
[----:B------:R-:W-:Y:S01]  /*2300*/  F2FP.BF16.F32.PACK_AB R123, R127, R126 ;  /* 0x0000007e7f7b723e */ /* 0x000fe200000010ff */
[----:B-1----:R-:W-:Y:S01]  /*2310*/  STSM.16.M88.4 [R2], R88 ;  /* 0x0000005802007844 */ /* 0x002fe20000000200 */
[----:B------:R-:W-:-:S02]  /*2320*/  F2FP.BF16.F32.PACK_AB R25, R27, R26 ;  /* 0x0000001a1b19723e */ /* 0x000fc400000010ff */
[----:B------:R-:W-:Y:S01]  /*2330*/  F2FP.BF16.F32.PACK_AB R56, R57, R56 ;  /* 0x000000383938723e */ /* 0x000fe200000010ff */
[----:B------:R-:W-:Y:S01]  /*2340*/  STSM.16.M88.4 [R2+0x8000], R120 ;  /* 0x0080007802007844 */ /* 0x000fe20000000200 */
[----:B------:R-:W-:Y:S02]  /*2350*/  F2FP.BF16.F32.PACK_AB R96, R97, R96 ;  /* 0x000000606160723e */ /* 0x000fe400000010ff */
[----:B------:R-:W-:Y:S02]  /*2360*/  F2FP.BF16.F32.PACK_AB R26, R29, R28 ;  /* 0x0000001c1d1a723e */ /* 0x000fe400000010ff */
[----:B------:R-:W-:Y:S02]  /*2370*/  F2FP.BF16.F32.PACK_AB R27, R31, R30 ;  /* 0x0000001e1f1b723e */ /* 0x000fe400000010ff */
[----:B------:R-:W-:Y:S02]  /*2380*/  F2FP.BF16.F32.PACK_AB R57, R59, R58 ;  /* 0x0000003a3b39723e */ /* 0x000fe400000010ff */
[----:B------:R-:W-:Y:S01]  /*2390*/  F2FP.BF16.F32.PACK_AB R97, R99, R98 ;  /* 0x000000626361723e */ /* 0x000fe200000010ff */
[----:B------:R-:W-:Y:S01]  /*23a0*/  STSM.16.M88.4 [R2+0x4000], R24 ;  /* 0x0040001802007844 */ /* 0x000fe20000000200 */
[----:B------:R-:W-:-:S02]  /*23b0*/  F2FP.BF16.F32.PACK_AB R128, R129, R128 ;  /* 0x000000808180723e */ /* 0x000fc400000010ff */
[----:B------:R-:W-:Y:S02]  /*23c0*/  F2FP.BF16.F32.PACK_AB R58, R61, R60 ;  /* 0x0000003c3d3a723e */ /* 0x000fe400000010ff */
[----:B------:R-:W-:Y:S02]  /*23d0*/  F2FP.BF16.F32.PACK_AB R59, R63, R62 ;  /* 0x0000003e3f3b723e */ /* 0x000fe400000010ff */
[----:B------:R-:W-:Y:S02]  /*23e0*/  LOP3.LUT R4, R0, 0x40, RZ, 0x3c, !PT ;  /* 0x0000004000047812 */ /* 0x000fe400078e3cff */
[----:B------:R-:W-:Y:S01]  /*23f0*/  F2FP.BF16.F32.PACK_AB R98, R101, R100 ;  /* 0x000000646562723e */ /* 0x000fe200000010ff */
[----:B------:R-:W-:Y:S01]  /*2400*/  STSM.16.M88.4 [R2+0xc000], R56 ;  /* 0x00c0003802007844 */ /* 0x000fe20000000200 */
[----:B------:R-:W-:Y:S01]  /*2410*/  F2FP.BF16.F32.PACK_AB R99, R103, R102 ;  /* 0x000000666763723e */ /* 0x000fe200000010ff */
[----:B------:R-:W-:Y:S01]  /*2420*/  VIADD R4, R4, UR58 ;  /* 0x0000003a04047c36 */ /* 0x000fe20008000000 */
[----:B------:R-:W-:-:S02]  /*2430*/  F2FP.BF16.F32.PACK_AB R129, R131, R130 ;  /* 0x000000828381723e */ /* 0x000fc400000010ff */
[----:B------:R-:W-:Y:S01]  /*2440*/  F2FP.BF16.F32.PACK_AB R32, R33, R32 ;  /* 0x000000202120723e */ /* 0x000fe200000010ff */
[----:B------:R-:W-:Y:S01]  /*2450*/  STSM.16.M88.4 [R3], R96 ;  /* 0x0000006003007844 */ /* 0x000fe20000000200 */
        /* <DEDUP_REMOVED lines=8> */
[----:B------:R-:W-:Y:S02]  /*24e0*/  F2FP.BF16.F32.PACK_AB R65, R67, R66 ;  /* 0x000000424341723e */ /* 0x000fe400000010ff */
[----:B------:R-:W-:Y:S01]  /*24f0*/  F2FP.BF16.F32.PACK_AB R105, R107, R106 ;  /* 0x0000006a6b69723e */ /* 0x000fe200000010ff */
[----:B------:R-:W-:Y:S01]  /*2500*/  STSM.16.M88.4 [R3+0x4000], R32 ;  /* 0x0040002003007844 */ /* 0x000fe20000000200 */
[----:B------:R-:W-:Y:S02]  /*2510*/  F2FP.BF16.F32.PACK_AB R136, R137, R136 ;  /* 0x000000888988723e */ /* 0x000fe400000010ff */
[----:B------:R-:W-:-:S02]  /*2520*/  F2FP.BF16.F32.PACK_AB R66, R69, R68 ;  /* 0x000000444542723e */ /* 0x000fc400000010ff */
[----:B------:R-:W-:Y:S02]  /*2530*/  F2FP.BF16.F32.PACK_AB R67, R71, R70 ;  /* 0x000000464743723e */ /* 0x000fe400000010ff */
[----:B------:R-:W-:Y:S02]  /*2540*/  LOP3.LUT R0, R0, 0x60, RZ, 0x3c, !PT ;  /* 0x0000006000007812 */ /* 0x000fe400078e3cff */
[----:B------:R-:W-:Y:S01]  /*2550*/  F2FP.BF16.F32.PACK_AB R106, R109, R108 ;  /* 0x0000006c6d6a723e */ /* 0x000fe200000010ff */
[----:B------:R-:W-:Y:S01]  /*2560*/  STSM.16.M88.4 [R3+0xc000], R64 ;  /* 0x00c0004003007844 */ /* 0x000fe20000000200 */
[----:B------:R-:W-:Y:S01]  /*2570*/  F2FP.BF16.F32.PACK_AB R107, R111, R110 ;  /* 0x0000006e6f6b723e */ /* 0x000fe200000010ff */
[----:B------:R-:W-:Y:S01]  /*2580*/  VIADD R0, R0, UR58 ;  /* 0x0000003a00007c36 */ /* 0x000fe20008000000 */
[----:B------:R-:W-:Y:S02]  /*2590*/  F2FP.BF16.F32.PACK_AB R137, R139, R138 ;  /* 0x0000008a8b89723e */ /* 0x000fe400000010ff */
[----:B------:R-:W-:Y:S01]  /*25a0*/  F2FP.BF16.F32.PACK_AB R40, R41, R40 ;  /* 0x000000282928723e */ /* 0x000fe200000010ff */
[----:B------:R-:W-:Y:S01]  /*25b0*/  STSM.16.M88.4 [R4], R104 ;  /* 0x0000006804007844 */ /* 0x000fe20000000200 */
[----:B------:R-:W-:-:S02]  /*25c0*/  F2FP.BF16.F32.PACK_AB R138, R141, R140 ;  /* 0x0000008c8d8a723e */ /* 0x000fc400000010ff */
[----:B------:R-:W-:Y:S02]  /*25d0*/  F2FP.BF16.F32.PACK_AB R139, R143, R142 ;  /* 0x0000008e8f8b723e */ /* 0x000fe400000010ff */
[----:B------:R-:W-:Y:S02]  /*25e0*/  F2FP.BF16.F32.PACK_AB R41, R43, R42 ;  /* 0x0000002a2b29723e */ /* 0x000fe400000010ff */
[----:B------:R-:W-:Y:S01]  /*25f0*/  F2FP.BF16.F32.PACK_AB R72, R73, R72 ;  /* 0x000000484948723e */ /* 0x000fe200000010ff */
[----:B------:R-:W-:Y:S01]  /*2600*/  STSM.16.M88.4 [R4+0x8000], R136 ;  /* 0x0080008804007844 */ /* 0x000fe20000000200 */
[----:B------:R-:W-:Y:S02]  /*2610*/  F2FP.BF16.F32.PACK_AB R112, R113, R112 ;  /* 0x000000707170723e */ /* 0x000fe400000010ff */
[----:B------:R-:W-:Y:S02]  /*2620*/  F2FP.BF16.F32.PACK_AB R42, R45, R44 ;  /* 0x0000002c2d2a723e */ /* 0x000fe400000010ff */
[----:B------:R-:W-:-:S02]  /*2630*/  F2FP.BF16.F32.PACK_AB R43, R47, R46 ;  /* 0x0000002e2f2b723e */ /* 0x000fc400000010ff */
[----:B------:R-:W-:Y:S02]  /*2640*/  F2FP.BF16.F32.PACK_AB R73, R75, R74 ;  /* 0x0000004a4b49723e */ /* 0x000fe400000010ff */
[----:B------:R-:W-:Y:S01]  /*2650*/  F2FP.BF16.F32.PACK_AB R113, R115, R114 ;  /* 0x000000727371723e */ /* 0x000fe200000010ff */
[----:B------:R-:W-:Y:S01]  /*2660*/  STSM.16.M88.4 [R4+0x4000], R40 ;  /* 0x0040002804007844 */ /* 0x000fe20000000200 */
[----:B------:R-:W-:Y:S02]  /*2670*/  F2FP.BF16.F32.PACK_AB R144, R145, R144 ;  /* 0x000000909190723e */ /* 0x000fe400000010ff */
[----:B------:R-:W-:Y:S02]  /*2680*/  F2FP.BF16.F32.PACK_AB R74, R77, R76 ;  /* 0x0000004c4d4a723e */ /* 0x000fe400000010ff */
[----:B------:R-:W-:Y:S02]  /*2690*/  F2FP.BF16.F32.PACK_AB R75, R79, R78 ;  /* 0x0000004e4f4b723e */ /* 0x000fe400000010ff */
[----:B------:R-:W-:-:S02]  /*26a0*/  F2FP.BF16.F32.PACK_AB R114, R117, R116 ;  /* 0x000000747572723e */ /* 0x000fc400000010ff */
[----:B------:R-:W-:Y:S01]  /*26b0*/  F2FP.BF16.F32.PACK_AB R115, R119, R118 ;  /* 0x000000767773723e */ /* 0x000fe200000010ff */
[----:B------:R-:W-:Y:S01]  /*26c0*/  STSM.16.M88.4 [R4+0xc000], R72 ;  /* 0x00c0004804007844 */ /* 0x000fe20000000200 */
[----:B------:R-:W-:Y:S02]  /*26d0*/  F2FP.BF16.F32.PACK_AB R145, R147, R146 ;  /* 0x000000929391723e */ /* 0x000fe400000010ff */
[----:B------:R-:W-:Y:S01]  /*26e0*/  F2FP.BF16.F32.PACK_AB R48, R49, R48 ;  /* 0x000000303130723e */ /* 0x000fe200000010ff */
[----:B------:R-:W-:Y:S01]  /*26f0*/  STSM.16.M88.4 [R0], R112 ;  /* 0x0000007000007844 */ /* 0x000fe20000000200 */
[----:B------:R-:W-:Y:S02]  /*2700*/  F2FP.BF16.F32.PACK_AB R146, R149, R148 ;  /* 0x000000949592723e */ /* 0x000fe400000010ff */
[----:B------:R-:W-:Y:S02]  /*2710*/  F2FP.BF16.F32.PACK_AB R147, R151, R150 ;  /* 0x000000969793723e */ /* 0x000fe400000010ff */
[----:B------:R-:W-:-:S02]  /*2720*/  F2FP.BF16.F32.PACK_AB R49, R51, R50 ;  /* 0x000000323331723e */ /* 0x000fc400000010ff */
[----:B------:R-:W-:Y:S01]  /*2730*/  F2FP.BF16.F32.PACK_AB R80, R81, R80 ;  /* 0x000000505150723e */ /* 0x000fe200000010ff */
[----:B------:R-:W-:Y:S01]  /*2740*/  STSM.16.M88.4 [R0+0x8000], R144 ;  /* 0x0080009000007844 */ /* 0x000fe20000000200 */
[----:B------:R-:W-:Y:S02]  /*2750*/  F2FP.BF16.F32.PACK_AB R50, R53, R52 ;  /* 0x000000343532723e */ /* 0x000fe400000010ff */
[----:B------:R-:W-:Y:S02]  /*2760*/  F2FP.BF16.F32.PACK_AB R51, R55, R54 ;  /* 0x000000363733723e */ /* 0x000fe400000010ff */
[----:B------:R-:W-:Y:S02]  /*2770*/  F2FP.BF16.F32.PACK_AB R81, R83, R82 ;  /* 0x000000525351723e */ /* 0x000fe400000010ff */
[----:B------:R-:W-:Y:S01]  /*2780*/  F2FP.BF16.F32.PACK_AB R82, R85, R84 ;  /* 0x000000545552723e */ /* 0x000fe200000010ff */
[----:B------:R-:W-:Y:S01]  /*2790*/  STSM.16.M88.4 [R0+0x4000], R48 ;  /* 0x0040003000007844 */ /* 0x000fe20000000200 */
[----:B------:R-:W-:-:S02]  /*27a0*/  F2FP.BF16.F32.PACK_AB R83, R87, R86 ;  /* 0x000000565753723e */ /* 0x000fc400000010ff */
[----:B------:R-:W-:-:S03]  /*27b0*/  ISETP.LT.U32.AND P0, PT, R6, 0x40, P0 ;  /* 0x000000400600780c */ /* 0x000fc60000701070 */
[----:B------:R-:W-:Y:S01]  /*27c0*/  STSM.16.M88.4 [R0+0xc000], R80 ;  /* 0x00c0005000007844 */ /* 0x000fe20000000200 */
[----:B------:R1:W-:Y:S06]  /*27d0*/  MEMBAR.ALL.CTA ;  /* 0x0000000000007992 */ /* 0x0003ec0000008000 */
[----:B-1----:R-:W1:Y:S03]  /*27e0*/  FENCE.VIEW.ASYNC.S ;  /* 0x00000000000073c6 */ /* 0x002e660000000000 */
[----:B-1----:R-:W-:Y:S01]  /*27f0*/  VOTEU.ANY UP0, P0 ;  /* 0x00000000003f7886 */ /* 0x002fe20000000100 */
[----:B------:R-:W-:-:S04]  /*2800*/  VOTEU.ANY UP1, P0 ;  /* 0x00000000003f7886 */ /* 0x000fc80000020100 */
[----:B---3--:R-:W-:Y:S01]  /*2810*/  @UP0 UMOV UR8, UR52 ;  /* 0x0000003400080c82 */ /* 0x008fe20008000000 */
[----:B------:R-:W-:Y:S01]  /*2820*/  @UP0 UMOV UR9, UR53 ;  /* 0x0000003500090c82 */ /* 0x000fe20008000000 */
[----:B------:R-:W-:Y:S06]  /*2830*/  BAR.SYNC.DEFER_BLOCKING 0x0 ;  /* 0x0000000000007b1d */ /* 0x000fec0000010000 */
[----:B------:R1:W-:Y:S01]  /*2840*/  @UP1 UTMASTG.2D [UR12], [UR8] ;  /* 0x0000000c080013b5 */ /* 0x0003e20008008000 */
[----:B------:R0:W-:Y:S01]  /*2850*/  UTMACMDFLUSH ;  /* 0x00000000000079b7 */ /* 0x0001e20000000000 */
[----:B------:R-:W-:-:S04]  /*2860*/  DEPBAR.LE SB0, 0x0 ;  /* 0x000080000000791a */ /* 0x000fc80000000000 */
[----:B------:R-:W-:Y:S06]  /*2870*/  BAR.SYNC.DEFER_BLOCKING 0x0 ;  /* 0x0000000000007b1d */ /* 0x000fec0000010000 */
[----:B-1----:R-:W-:Y:S05]  /*2880*/  EXIT ;  /* 0x000000000000794d */ /* 0x002fea0003800000 */
.L_x_48:
[----:B------:R-:W1:Y:S02]  /*2890*/  SYNCS.PHASECHK.TRANS64.TRYWAIT P0, [UR58+0x18000], R2 ;  /* 0x01800002ff0075a7 */ /* 0x000e64000800017a */
[----:B-1----:R-:W-:Y:S05]  /*28a0*/  @!P0 BRA `(.L_x_48) ;  /* 0xfffffffc00f88947 */ /* 0x002fea000383ffff */
[----:B------:R-:W-:Y:S05]  /*28b0*/  BRA `(.L_x_50) ;  /* 0xfffffff400807947 */ /* 0x000fea000383ffff */
.L_x_51:
[----:B------:R-:W-:-:S00]  /*28c0*/  BRA `(.L_x_51) ;  /* 0xfffffffc00fc7947 */ /* 0x000fc0000383ffff */
[----:B------:R-:W-:-:S00]  /*28d0*/  NOP ;  /* 0x0000000000007918 */ /* 0x000fc00000000000 */
        /* <DEDUP_REMOVED lines=10> */
.L_x_52:


//--------------------- .nv.shared.gluon_wgmma    --------------------------
	.section	.nv.shared.gluon_wgmma,"aw",@nobits
	.sectionflags	@""
	.align	16
	.zero		1024


//--------------------- .nv.shared.reserved.0     --------------------------
	.section	.nv.shared.reserved.0,"aw",@nobits
	.weak		__nv_reservedSMEM_offset_0_alias
	.size		__nv_reservedSMEM_offset_0_alias, 0, 0
	.other		__nv_reservedSMEM_offset_0_alias,@"STO_CUDA_RESERVED_SHARED STV_DEFAULT"
__nv_reservedSMEM_offset_0_alias:
	.zero		0


//--------------------- .nv.constant0.gluon_wgmma --------------------------
	.section	.nv.constant0.gluon_wgmma,"a",@progbits
	.sectionflags	@""
	.align	4
.nv.constant0.gluon_wgmma:
	.zero		608


//--------------------- SYMBOLS --------------------------

	.type		.nv.reservedSmem.offset0,@object
	.size		.nv.reservedSmem.offset0,0x4
